	.target	sm_90a

	.elftype	@"ET_EXEC"


//--------------------- .note.nv.tkinfo           --------------------------
	.section	.note.nv.tkinfo,"",@"SHT_NOTE"
	.sectionflags	@"SHF_NOTE_NV_TKINFO"
	.tkinfo
        /*0018*/ 	.word	0x00000002
        /*0030*/ 	.string	""
        /*0030*/ 	.string	"ptxas"
        /*0030*/ 	.string	"Cuda compilation tools, release 13.0, V13.0.88"
        /*0030*/ 	.string	"Build cuda_13.0.r13.0/compiler.36424714_0"
        /*0030*/ 	.string	"-arch sm_90a -m 64 "



//--------------------- .note.nv.cuinfo           --------------------------
	.section	.note.nv.cuinfo,"",@"SHT_NOTE"
	.sectionflags	@"SHF_NOTE_NV_CUINFO"
        /*0018*/ 	.short	0x0002
        /*001a*/ 	.short	0x005a
        /*001c*/ 	.short	0x0082
	.zero		2


//--------------------- .nv.info                  --------------------------
	.section	.nv.info,"",@"SHT_CUDA_INFO"
	.align	4


	//----- nvinfo : EIATTR_REGCOUNT
	.align		4
        /*0000*/ 	.byte	0x04, 0x2f
        /*0002*/ 	.short	(.L_15 - .L_14)
	.align		4
.L_14:
        /*0004*/ 	.word	index@(_ZN7cutlass13device_kernelINS_4gemm6kernel13GemmUniversalIN4cute5tupleIJiiiiEEENS1_10collective13CollectiveMmaINS1_34MainloopSm90TmaGmmaWarpSpecializedILi3ENS5_IJNS4_1CILi1EEESB_SB_EEENS1_35KernelTmaWarpSpecializedCooperativeEEENS5_IJNSA_ILi128EEESF_NSA_ILi64EEEEEENS_6half_tENS5_IJSB_llEEESI_SJ_NS4_8TiledMMAINS4_8MMA_AtomIJNS4_4SM904GMMA26MMA_64x128x16_F32F16F16_SSILNSN_5MajorE1ELSP_1ELNSN_7ScaleInE1ELSQ_1EEEEEENS4_6LayoutINS5_IJNSA_ILi2EEESB_SB_EEENS5_IJSB_NSA_ILi0EEESW_EEEEENS5_IJNS4_10UnderscoreESZ_SZ_EEEEENS4_13SM90_TMA_LOADENS4_14ComposedLayoutINS4_7SwizzleILi3ELi4ELi3EEENS4_18smem_ptr_flag_bitsILi16EEENST_INS5_IJSG_NSA_ILi8EEEEEENS5_IJSB_SG_EEEEEEEvNS4_8identityES12_S1C_vS1D_EENS_8epilogue10collective6detail29Sm90TmaWarpSpecializedAdapterINS1G_15DefaultEpilogueISI_NS5_IJlSB_lEEES1K_NS1F_6thread17LinearCombinationISI_Li1EffLNS1L_9ScaleType4KindE0ELNS_15FloatRoundStyleE2ESI_EENS1_15EpilogueDefaultEEEEEvvEEEEvNT_6ParamsE)
        /*0008*/ 	.word	0x000000a8


	//----- nvinfo : EIATTR_FRAME_SIZE
	.align		4
.L_15:
        /*000c*/ 	.byte	0x04, 0x11
        /*000e*/ 	.short	(.L_17 - .L_16)
	.align		4
.L_16:
        /*0010*/ 	.word	index@(_ZN7cutlass13device_kernelINS_4gemm6kernel13GemmUniversalIN4cute5tupleIJiiiiEEENS1_10collective13CollectiveMmaINS1_34MainloopSm90TmaGmmaWarpSpecializedILi3ENS5_IJNS4_1CILi1EEESB_SB_EEENS1_35KernelTmaWarpSpecializedCooperativeEEENS5_IJNSA_ILi128EEESF_NSA_ILi64EEEEEENS_6half_tENS5_IJSB_llEEESI_SJ_NS4_8TiledMMAINS4_8MMA_AtomIJNS4_4SM904GMMA26MMA_64x128x16_F32F16F16_SSILNSN_5MajorE1ELSP_1ELNSN_7ScaleInE1ELSQ_1EEEEEENS4_6LayoutINS5_IJNSA_ILi2EEESB_SB_EEENS5_IJSB_NSA_ILi0EEESW_EEEEENS5_IJNS4_10UnderscoreESZ_SZ_EEEEENS4_13SM90_TMA_LOADENS4_14ComposedLayoutINS4_7SwizzleILi3ELi4ELi3EEENS4_18smem_ptr_flag_bitsILi16EEENST_INS5_IJSG_NSA_ILi8EEEEEENS5_IJSB_SG_EEEEEEEvNS4_8identityES12_S1C_vS1D_EENS_8epilogue10collective6detail29Sm90TmaWarpSpecializedAdapterINS1G_15DefaultEpilogueISI_NS5_IJlSB_lEEES1K_NS1F_6thread17LinearCombinationISI_Li1EffLNS1L_9ScaleType4KindE0ELNS_15FloatRoundStyleE2ESI_EENS1_15EpilogueDefaultEEEEEvvEEEEvNT_6ParamsE)
        /*0014*/ 	.word	0x00000000


	//----- nvinfo : EIATTR_MIN_STACK_SIZE
	.align		4
.L_17:
        /*0018*/ 	.byte	0x04, 0x12
        /*001a*/ 	.short	(.L_19 - .L_18)
	.align		4
.L_18:
        /*001c*/ 	.word	index@(_ZN7cutlass13device_kernelINS_4gemm6kernel13GemmUniversalIN4cute5tupleIJiiiiEEENS1_10collective13CollectiveMmaINS1_34MainloopSm90TmaGmmaWarpSpecializedILi3ENS5_IJNS4_1CILi1EEESB_SB_EEENS1_35KernelTmaWarpSpecializedCooperativeEEENS5_IJNSA_ILi128EEESF_NSA_ILi64EEEEEENS_6half_tENS5_IJSB_llEEESI_SJ_NS4_8TiledMMAINS4_8MMA_AtomIJNS4_4SM904GMMA26MMA_64x128x16_F32F16F16_SSILNSN_5MajorE1ELSP_1ELNSN_7ScaleInE1ELSQ_1EEEEEENS4_6LayoutINS5_IJNSA_ILi2EEESB_SB_EEENS5_IJSB_NSA_ILi0EEESW_EEEEENS5_IJNS4_10UnderscoreESZ_SZ_EEEEENS4_13SM90_TMA_LOADENS4_14ComposedLayoutINS4_7SwizzleILi3ELi4ELi3EEENS4_18smem_ptr_flag_bitsILi16EEENST_INS5_IJSG_NSA_ILi8EEEEEENS5_IJSB_SG_EEEEEEEvNS4_8identityES12_S1C_vS1D_EENS_8epilogue10collective6detail29Sm90TmaWarpSpecializedAdapterINS1G_15DefaultEpilogueISI_NS5_IJlSB_lEEES1K_NS1F_6thread17LinearCombinationISI_Li1EffLNS1L_9ScaleType4KindE0ELNS_15FloatRoundStyleE2ESI_EENS1_15EpilogueDefaultEEEEEvvEEEEvNT_6ParamsE)
        /*0020*/ 	.word	0x00000000
.L_19:


//--------------------- .nv.compat                --------------------------
	.section	.nv.compat,"",@"SHT_CUDA_COMPAT_INFO"
	.align	4
        /*0000*/ 	.byte	0x02, 0x09, 0x01, 0x00, 0x02, 0x02, 0x04, 0x00, 0x02, 0x05, 0x05, 0x00, 0x03, 0x07, 0x01, 0x01
        /*0010*/ 	.byte	0x02, 0x03, 0x01, 0x00, 0x02, 0x06, 0x01, 0x00, 0x04, 0x0b, 0x08, 0x00, 0x00, 0x00, 0x00, 0x00
        /*0020*/ 	.byte	0x00, 0x00, 0x00, 0x00


//--------------------- .nv.info._ZN7cutlass13device_kernelINS_4gemm6kernel13GemmUniversalIN4cute5tupleIJiiiiEEENS1_10collective13CollectiveMmaINS1_34MainloopSm90TmaGmmaWarpSpecializedILi3ENS5_IJNS4_1CILi1EEESB_SB_EEENS1_35KernelTmaWarpSpecializedCooperativeEEENS5_IJNSA_ILi128EEESF_NSA_ILi64EEEEEENS_6half_tENS5_IJSB_llEEESI_SJ_NS4_8TiledMMAINS4_8MMA_AtomIJNS4_4SM904GMMA26MMA_64x128x16_F32F16F16_SSILNSN_5MajorE1ELSP_1ELNSN_7ScaleInE1ELSQ_1EEEEEENS4_6LayoutINS5_IJNSA_ILi2EEESB_SB_EEENS5_IJSB_NSA_ILi0EEESW_EEEEENS5_IJNS4_10UnderscoreESZ_SZ_EEEEENS4_13SM90_TMA_LOADENS4_14ComposedLayoutINS4_7SwizzleILi3ELi4ELi3EEENS4_18smem_ptr_flag_bitsILi16EEENST_INS5_IJSG_NSA_ILi8EEEEEENS5_IJSB_SG_EEEEEEEvNS4_8identityES12_S1C_vS1D_EENS_8epilogue10collective6detail29Sm90TmaWarpSpecializedAdapterINS1G_15DefaultEpilogueISI_NS5_IJlSB_lEEES1K_NS1F_6thread17LinearCombinationISI_Li1EffLNS1L_9ScaleType4KindE0ELNS_15FloatRoundStyleE2ESI_EENS1_15EpilogueDefaultEEEEEvvEEEEvNT_6ParamsE --------------------------
	.section	.nv.info._ZN7cutlass13device_kernelINS_4gemm6kernel13GemmUniversalIN4cute5tupleIJiiiiEEENS1_10collective13CollectiveMmaINS1_34MainloopSm90TmaGmmaWarpSpecializedILi3ENS5_IJNS4_1CILi1EEESB_SB_EEENS1_35KernelTmaWarpSpecializedCooperativeEEENS5_IJNSA_ILi128EEESF_NSA_ILi64EEEEEENS_6half_tENS5_IJSB_llEEESI_SJ_NS4_8TiledMMAINS4_8MMA_AtomIJNS4_4SM904GMMA26MMA_64x128x16_F32F16F16_SSILNSN_5MajorE1ELSP_1ELNSN_7ScaleInE1ELSQ_1EEEEEENS4_6LayoutINS5_IJNSA_ILi2EEESB_SB_EEENS5_IJSB_NSA_ILi0EEESW_EEEEENS5_IJNS4_10UnderscoreESZ_SZ_EEEEENS4_13SM90_TMA_LOADENS4_14ComposedLayoutINS4_7SwizzleILi3ELi4ELi3EEENS4_18smem_ptr_flag_bitsILi16EEENST_INS5_IJSG_NSA_ILi8EEEEEENS5_IJSB_SG_EEEEEEEvNS4_8identityES12_S1C_vS1D_EENS_8epilogue10collective6detail29Sm90TmaWarpSpecializedAdapterINS1G_15DefaultEpilogueISI_NS5_IJlSB_lEEES1K_NS1F_6thread17LinearCombinationISI_Li1EffLNS1L_9ScaleType4KindE0ELNS_15FloatRoundStyleE2ESI_EENS1_15EpilogueDefaultEEEEEvvEEEEvNT_6ParamsE,"",@"SHT_CUDA_INFO"
	.sectionflags	@""
	.align	4


	//----- nvinfo : EIATTR_CUDA_API_VERSION
	.align		4
        /*0000*/ 	.byte	0x04, 0x37
        /*0002*/ 	.short	(.L_21 - .L_20)
.L_20:
        /*0004*/ 	.word	0x00000082


	//----- nvinfo : EIATTR_KPARAM_INFO
	.align		4
.L_21:
        /*0008*/ 	.byte	0x04, 0x17
        /*000a*/ 	.short	(.L_23 - .L_22)
.L_22:
        /*000c*/ 	.word	0x00000000
        /*0010*/ 	.short	0x0000
        /*0012*/ 	.short	0x0070
        /*0014*/ 	.byte	0x00, 0xf0, 0x01, 0x10


	//----- nvinfo : EIATTR_SPARSE_MMA_MASK
	.align		4
.L_23:
        /*0018*/ 	.byte	0x03, 0x50
        /*001a*/ 	.short	0x0000


	//----- nvinfo : EIATTR_MAXREG_COUNT
	.align		4
        /*001c*/ 	.byte	0x03, 0x1b
        /*001e*/ 	.short	0x00a8


	//----- nvinfo : EIATTR_NUM_BARRIERS
	.align		4
        /*0020*/ 	.byte	0x02, 0x4c
        /*0022*/ 	.byte	0x01
	.zero		1


	//----- nvinfo : EIATTR_EXTERNS
	.align		4
        /*0024*/ 	.byte	0x04, 0x0f
        /*0026*/ 	.short	(.L_25 - .L_24)


	//   ....[0]....
	.align		4
.L_24:
        /*0028*/ 	.word	index@(__assertfail)


	//----- nvinfo : EIATTR_MERCURY_ISA_VERSION
	.align		4
.L_25:
        /*002c*/ 	.byte	0x03, 0x5f
        /*002e*/ 	.short	0x0101


	//----- nvinfo : EIATTR_INT_WARP_WIDE_INSTR_OFFSETS
	.align		4
        /*0030*/ 	.byte	0x04, 0x31
        /*0032*/ 	.short	(.L_27 - .L_26)


	//   ....[0]....
.L_26:
        /*0034*/ 	.word	0x000003d0


	//   ....[1]....
        /*0038*/ 	.word	0x000003e0


	//   ....[2]....
        /*003c*/ 	.word	0x000004a0


	//----- nvinfo : EIATTR_COOP_GROUP_MASK_REGIDS
	.align		4
.L_27:
        /*0040*/ 	.byte	0x04, 0x29
        /*0042*/ 	.short	(.L_29 - .L_28)


	//   ....[0]....
.L_28:
        /*0044*/ 	.word	0xffffffff


	//   ....[1]....
        /*0048*/ 	.word	0xffffffff


	//   ....[2]....
        /*004c*/ 	.word	0xffffffff


	//   ....[3]....
        /*0050*/ 	.word	0xffffffff


	//   ....[4]....
        /*0054*/ 	.word	0xffffffff


	//----- nvinfo : EIATTR_COOP_GROUP_INSTR_OFFSETS
	.align		4
.L_29:
        /*0058*/ 	.byte	0x04, 0x28
        /*005a*/ 	.short	(.L_31 - .L_30)


	//   ....[0]....
.L_30:
        /*005c*/ 	.word	0x00000060


	//   ....[1]....
        /*0060*/ 	.word	0x00000070


	//   ....[2]....
        /*0064*/ 	.word	0x00000130


	//   ....[3]....
        /*0068*/ 	.word	0x000002a0


	//   ....[4]....
        /*006c*/ 	.word	0x000011a0


	//----- nvinfo : EIATTR_REG_RECONFIG
	.align		4
.L_31:
        /*0070*/ 	.byte	0x01, 0x54
	.zero		2


	//----- nvinfo : EIATTR_SYSCALL_OFFSETS
	.align		4
        /*0074*/ 	.byte	0x04, 0x46
        /*0076*/ 	.short	(.L_33 - .L_32)


	//   ....[0]....
.L_32:
        /*0078*/ 	.word	0x00001380


	//----- nvinfo : EIATTR_MBARRIER_INSTR_OFFSETS
	.align		4
.L_33:
        /*007c*/ 	.byte	0x04, 0x39
        /*007e*/ 	.short	(.L_35 - .L_34)


	//   ....[0]....
.L_34:
        /*0080*/ 	.word	0x00000230
        /*0084*/ 	.word	0x000000ff
        /*0088*/ 	.word	0x00000000
        /*008c*/ 	.short	0x0100
        /*008e*/ 	.byte	0x08
	.zero		1


	//   ....[1]....
        /*0090*/ 	.word	0x00000240
        /*0094*/ 	.word	0x000000ff
        /*0098*/ 	.word	0x00000018
        /*009c*/ 	.short	0x0100
        /*009e*/ 	.byte	0x08
	.zero		1


	//   ....[2]....
        /*00a0*/ 	.word	0x00000250
        /*00a4*/ 	.word	0x000000ff
        /*00a8*/ 	.word	0x00000008
        /*00ac*/ 	.short	0x0100
        /*00ae*/ 	.byte	0x08
	.zero		1


	//   ....[3]....
        /*00b0*/ 	.word	0x00000260
        /*00b4*/ 	.word	0x000000ff
        /*00b8*/ 	.word	0x00000020
        /*00bc*/ 	.short	0x0100
        /*00be*/ 	.byte	0x08
	.zero		1


	//   ....[4]....
        /*00c0*/ 	.word	0x00000270
        /*00c4*/ 	.word	0x000000ff
        /*00c8*/ 	.word	0x00000010
        /*00cc*/ 	.short	0x0100
        /*00ce*/ 	.byte	0x08
	.zero		1


	//   ....[5]....
        /*00d0*/ 	.word	0x00000280
        /*00d4*/ 	.word	0x000000ff
        /*00d8*/ 	.word	0x00000028
        /*00dc*/ 	.short	0x0100
        /*00de*/ 	.byte	0x08
	.zero		1


	//   ....[6]....
        /*00e0*/ 	.word	0x00000520
        /*00e4*/ 	.word	0x000000ff
        /*00e8*/ 	.word	0x00000040
        /*00ec*/ 	.short	0x0100
        /*00ee*/ 	.byte	0x08
	.zero		1


	//   ....[7]....
        /*00f0*/ 	.word	0x000005a0
        /*00f4*/ 	.word	0x000000ff
        /*00f8*/ 	.word	0x00000048
        /*00fc*/ 	.short	0x0100
        /*00fe*/ 	.byte	0x08
	.zero		1


	//   ....[8]....
        /*0100*/ 	.word	0x00001400
        /*0104*/ 	.word	0x00000003
        /*0108*/ 	.word	0x00000000
        /*010c*/ 	.short	0x010a
        /*010e*/ 	.byte	0x3f
	.zero		1


	//   ....[9]....
        /*0110*/ 	.word	0x00001460
        /*0114*/ 	.word	0x00000003
        /*0118*/ 	.word	0x00000000
        /*011c*/ 	.short	0x010a
        /*011e*/ 	.byte	0x3f
	.zero		1


	//   ....[10]....
        /*0120*/ 	.word	0x000017b0
        /*0124*/ 	.word	0x000000ff
        /*0128*/ 	.word	0x00000000
        /*012c*/ 	.short	0x010a
        /*012e*/ 	.byte	0x07
	.zero		1


	//   ....[11]....
        /*0130*/ 	.word	0x000017f0
        /*0134*/ 	.word	0x000000ff
        /*0138*/ 	.word	0x00000000
        /*013c*/ 	.short	0x010a
        /*013e*/ 	.byte	0x07
	.zero		1


	//   ....[12]....
        /*0140*/ 	.word	0x00001a50
        /*0144*/ 	.word	0x000000ff
        /*0148*/ 	.word	0x00000000
        /*014c*/ 	.short	0x0101
        /*014e*/ 	.byte	0x07
	.zero		1


	//   ....[13]....
        /*0150*/ 	.word	0x00001c30
        /*0154*/ 	.word	0x000000ff
        /*0158*/ 	.word	0x00000000
        /*015c*/ 	.short	0x0101
        /*015e*/ 	.byte	0x06
	.zero		1


	//   ....[14]....
        /*0160*/ 	.word	0x00006e20
        /*0164*/ 	.word	0x0000000e
        /*0168*/ 	.word	0x00000018
        /*016c*/ 	.short	0x010a
        /*016e*/ 	.byte	0x3f
	.zero		1


	//   ....[15]....
        /*0170*/ 	.word	0x00007220
        /*0174*/ 	.word	0x00000006
        /*0178*/ 	.word	0x00000048
        /*017c*/ 	.short	0x0101
        /*017e*/ 	.byte	0x3f
	.zero		1


	//   ....[16]....
        /*0180*/ 	.word	0x00007940
        /*0184*/ 	.word	0x00000007
        /*0188*/ 	.word	0x00000000
        /*018c*/ 	.short	0x010a
        /*018e*/ 	.byte	0x3f
	.zero		1


	//   ....[17]....
        /*0190*/ 	.word	0x000079c0
        /*0194*/ 	.word	0x00000009
        /*0198*/ 	.word	0x00000000
        /*019c*/ 	.short	0x010a
        /*019e*/ 	.byte	0x3f
	.zero		1


	//   ....[18]....
        /*01a0*/ 	.word	0x00007a50
        /*01a4*/ 	.word	0x00000003
        /*01a8*/ 	.word	0x00000000
        /*01ac*/ 	.short	0x010a
        /*01ae*/ 	.byte	0x3f
	.zero		1


	//   ....[19]....
        /*01b0*/ 	.word	0x00007ab0
        /*01b4*/ 	.word	0x00000003
        /*01b8*/ 	.word	0x00000000
        /*01bc*/ 	.short	0x010a
        /*01be*/ 	.byte	0x3f
	.zero		1


	//   ....[20]....
        /*01c0*/ 	.word	0x00007b10
        /*01c4*/ 	.word	0x00000004
        /*01c8*/ 	.word	0x00000000
        /*01cc*/ 	.short	0x010a
        /*01ce*/ 	.byte	0x3f
	.zero		1


	//   ....[21]....
        /*01d0*/ 	.word	0x00007be0
        /*01d4*/ 	.word	0x0000000e
        /*01d8*/ 	.word	0x00000018
        /*01dc*/ 	.short	0x010a
        /*01de*/ 	.byte	0x3f
	.zero		1


	//   ....[22]....
        /*01e0*/ 	.word	0x00007cb0
        /*01e4*/ 	.word	0x00000007
        /*01e8*/ 	.word	0x00000000
        /*01ec*/ 	.short	0x010a
        /*01ee*/ 	.byte	0x3f
	.zero		1


	//   ....[23]....
        /*01f0*/ 	.word	0x00007d00
        /*01f4*/ 	.word	0x00000009
        /*01f8*/ 	.word	0x00000000
        /*01fc*/ 	.short	0x010a
        /*01fe*/ 	.byte	0x3f
	.zero		1


	//----- nvinfo : EIATTR_NUM_MBARRIERS
	.align		4
.L_35:
        /*0200*/ 	.byte	0x03, 0x38
        /*0202*/ 	.short	0x0008


	//----- nvinfo : EIATTR_EXIT_INSTR_OFFSETS
	.align		4
        /*0204*/ 	.byte	0x04, 0x1c
        /*0206*/ 	.short	(.L_37 - .L_36)


	//   ....[0]....
.L_36:
        /*0208*/ 	.word	0x00000640


	//   ....[1]....
        /*020c*/ 	.word	0x00000f00


	//   ....[2]....
        /*0210*/ 	.word	0x000064d0


	//   ....[3]....
        /*0214*/ 	.word	0x00006b00


	//   ....[4]....
        /*0218*/ 	.word	0x00007aa0


	//----- nvinfo : EIATTR_MAX_THREADS
	.align		4
.L_37:
        /*021c*/ 	.byte	0x04, 0x05
        /*021e*/ 	.short	(.L_39 - .L_38)
.L_38:
        /*0220*/ 	.word	0x00000180
        /*0224*/ 	.word	0x00000001
        /*0228*/ 	.word	0x00000001


	//----- nvinfo : EIATTR_CRS_STACK_SIZE
	.align		4
.L_39:
        /*022c*/ 	.byte	0x04, 0x1e
        /*022e*/ 	.short	(.L_41 - .L_40)
.L_40:
        /*0230*/ 	.word	0x00000000


	//----- nvinfo : EIATTR_CBANK_PARAM_SIZE
	.align		4
.L_41:
        /*0234*/ 	.byte	0x03, 0x19
        /*0236*/ 	.short	0x0470


	//----- nvinfo : EIATTR_PARAM_CBANK
	.align		4
        /*0238*/ 	.byte	0x04, 0x0a
        /*023a*/ 	.short	(.L_43 - .L_42)
	.align		4
.L_42:
        /*023c*/ 	.word	index@(.nv.constant0._ZN7cutlass13device_kernelINS_4gemm6kernel13GemmUniversalIN4cute5tupleIJiiiiEEENS1_10collective13CollectiveMmaINS1_34MainloopSm90TmaGmmaWarpSpecializedILi3ENS5_IJNS4_1CILi1EEESB_SB_EEENS1_35KernelTmaWarpSpecializedCooperativeEEENS5_IJNSA_ILi128EEESF_NSA_ILi64EEEEEENS_6half_tENS5_IJSB_llEEESI_SJ_NS4_8TiledMMAINS4_8MMA_AtomIJNS4_4SM904GMMA26MMA_64x128x16_F32F16F16_SSILNSN_5MajorE1ELSP_1ELNSN_7ScaleInE1ELSQ_1EEEEEENS4_6LayoutINS5_IJNSA_ILi2EEESB_SB_EEENS5_IJSB_NSA_ILi0EEESW_EEEEENS5_IJNS4_10UnderscoreESZ_SZ_EEEEENS4_13SM90_TMA_LOADENS4_14ComposedLayoutINS4_7SwizzleILi3ELi4ELi3EEENS4_18smem_ptr_flag_bitsILi16EEENST_INS5_IJSG_NSA_ILi8EEEEEENS5_IJSB_SG_EEEEEEEvNS4_8identityES12_S1C_vS1D_EENS_8epilogue10collective6detail29Sm90TmaWarpSpecializedAdapterINS1G_15DefaultEpilogueISI_NS5_IJlSB_lEEES1K_NS1F_6thread17LinearCombinationISI_Li1EffLNS1L_9ScaleType4KindE0ELNS_15FloatRoundStyleE2ESI_EENS1_15EpilogueDefaultEEEEEvvEEEEvNT_6ParamsE)
        /*0240*/ 	.short	0x0210
        /*0242*/ 	.short	0x0470


	//----- nvinfo : EIATTR_SW_WAR
	.align		4
.L_43:
        /*0244*/ 	.byte	0x04, 0x36
        /*0246*/ 	.short	(.L_45 - .L_44)
.L_44:
        /*0248*/ 	.word	0x00000008
.L_45:


//--------------------- .nv.callgraph             --------------------------
	.section	.nv.callgraph,"",@"SHT_CUDA_CALLGRAPH"
	.align	4
	.sectionentsize	8
	.align		4
        /*0000*/ 	.word	0x00000000
	.align		4
        /*0004*/ 	.word	0xffffffff
	.align		4
        /*0008*/ 	.word	index@(_ZN7cutlass13device_kernelINS_4gemm6kernel13GemmUniversalIN4cute5tupleIJiiiiEEENS1_10collective13CollectiveMmaINS1_34MainloopSm90TmaGmmaWarpSpecializedILi3ENS5_IJNS4_1CILi1EEESB_SB_EEENS1_35KernelTmaWarpSpecializedCooperativeEEENS5_IJNSA_ILi128EEESF_NSA_ILi64EEEEEENS_6half_tENS5_IJSB_llEEESI_SJ_NS4_8TiledMMAINS4_8MMA_AtomIJNS4_4SM904GMMA26MMA_64x128x16_F32F16F16_SSILNSN_5MajorE1ELSP_1ELNSN_7ScaleInE1ELSQ_1EEEEEENS4_6LayoutINS5_IJNSA_ILi2EEESB_SB_EEENS5_IJSB_NSA_ILi0EEESW_EEEEENS5_IJNS4_10UnderscoreESZ_SZ_EEEEENS4_13SM90_TMA_LOADENS4_14ComposedLayoutINS4_7SwizzleILi3ELi4ELi3EEENS4_18smem_ptr_flag_bitsILi16EEENST_INS5_IJSG_NSA_ILi8EEEEEENS5_IJSB_SG_EEEEEEEvNS4_8identityES12_S1C_vS1D_EENS_8epilogue10collective6detail29Sm90TmaWarpSpecializedAdapterINS1G_15DefaultEpilogueISI_NS5_IJlSB_lEEES1K_NS1F_6thread17LinearCombinationISI_Li1EffLNS1L_9ScaleType4KindE0ELNS_15FloatRoundStyleE2ESI_EENS1_15EpilogueDefaultEEEEEvvEEEEvNT_6ParamsE)
	.align		4
        /*000c*/ 	.word	index@(__assertfail)
	.align		4
        /*0010*/ 	.word	0x00000000
	.align		4
        /*0014*/ 	.word	0xfffffffe
	.align		4
        /*0018*/ 	.word	0x00000000
	.align		4
        /*001c*/ 	.word	0xfffffffd
	.align		4
        /*0020*/ 	.word	0x00000000
	.align		4
        /*0024*/ 	.word	0xfffffffc


//--------------------- .nv.constant4             --------------------------
	.section	.nv.constant4,"a",@progbits
	.align	8
	.align		8
.nv.constant4:
        /*0000*/ 	.dword	__assertfail
	.align		8
        /*0008*/ 	.dword	__unnamed_1
	.align		8
        /*0010*/ 	.dword	_ZN40_INTERNAL_e9b00b1e_4_k_cu_38c6020a_290204cuda3std3__45__cpo5beginE
	.align		8
        /*0018*/ 	.dword	_ZN40_INTERNAL_e9b00b1e_4_k_cu_38c6020a_290204cuda3std3__45__cpo3endE
	.align		8
        /*0020*/ 	.dword	_ZN40_INTERNAL_e9b00b1e_4_k_cu_38c6020a_290204cuda3std3__45__cpo6cbeginE
	.align		8
        /*0028*/ 	.dword	_ZN40_INTERNAL_e9b00b1e_4_k_cu_38c6020a_290204cuda3std3__45__cpo4cendE
	.align		8
        /*0030*/ 	.dword	_ZN40_INTERNAL_e9b00b1e_4_k_cu_38c6020a_290204cuda3std3__442_GLOBAL__N__e9b00b1e_4_k_cu_38c6020a_290206ignoreE
	.align		8
        /*0038*/ 	.dword	_ZN40_INTERNAL_e9b00b1e_4_k_cu_38c6020a_290204cuda3std3__419piecewise_constructE
	.align		8
        /*0040*/ 	.dword	_ZN40_INTERNAL_e9b00b1e_4_k_cu_38c6020a_290204cuda3std3__48in_placeE
	.align		8
        /*0048*/ 	.dword	_ZN40_INTERNAL_e9b00b1e_4_k_cu_38c6020a_290204cuda3std6ranges3__45__cpo4swapE
	.align		8
        /*0050*/ 	.dword	_ZN40_INTERNAL_e9b00b1e_4_k_cu_38c6020a_290204cuda3std6ranges3__45__cpo9iter_moveE
	.align		8
        /*0058*/ 	.dword	_ZN40_INTERNAL_e9b00b1e_4_k_cu_38c6020a_290204cute7productE
	.align		8
        /*0060*/ 	.dword	_ZN40_INTERNAL_e9b00b1e_4_k_cu_38c6020a_290204cute1_E
	.align		8
        /*0068*/ 	.dword	$str$22
	.align		8
        /*0070*/ 	.dword	$str$23


//--------------------- .text._ZN7cutlass13device_kernelINS_4gemm6kernel13GemmUniversalIN4cute5tupleIJiiiiEEENS1_10collective13CollectiveMmaINS1_34MainloopSm90TmaGmmaWarpSpecializedILi3ENS5_IJNS4_1CILi1EEESB_SB_EEENS1_35KernelTmaWarpSpecializedCooperativeEEENS5_IJNSA_ILi128EEESF_NSA_ILi64EEEEEENS_6half_tENS5_IJSB_llEEESI_SJ_NS4_8TiledMMAINS4_8MMA_AtomIJNS4_4SM904GMMA26MMA_64x128x16_F32F16F16_SSILNSN_5MajorE1ELSP_1ELNSN_7ScaleInE1ELSQ_1EEEEEENS4_6LayoutINS5_IJNSA_ILi2EEESB_SB_EEENS5_IJSB_NSA_ILi0EEESW_EEEEENS5_IJNS4_10UnderscoreESZ_SZ_EEEEENS4_13SM90_TMA_LOADENS4_14ComposedLayoutINS4_7SwizzleILi3ELi4ELi3EEENS4_18smem_ptr_flag_bitsILi16EEENST_INS5_IJSG_NSA_ILi8EEEEEENS5_IJSB_SG_EEEEEEEvNS4_8identityES12_S1C_vS1D_EENS_8epilogue10collective6detail29Sm90TmaWarpSpecializedAdapterINS1G_15DefaultEpilogueISI_NS5_IJlSB_lEEES1K_NS1F_6thread17LinearCombinationISI_Li1EffLNS1L_9ScaleType4KindE0ELNS_15FloatRoundStyleE2ESI_EENS1_15EpilogueDefaultEEEEEvvEEEEvNT_6ParamsE --------------------------
	.section	.text._ZN7cutlass13device_kernelINS_4gemm6kernel13GemmUniversalIN4cute5tupleIJiiiiEEENS1_10collective13CollectiveMmaINS1_34MainloopSm90TmaGmmaWarpSpecializedILi3ENS5_IJNS4_1CILi1EEESB_SB_EEENS1_35KernelTmaWarpSpecializedCooperativeEEENS5_IJNSA_ILi128EEESF_NSA_ILi64EEEEEENS_6half_tENS5_IJSB_llEEESI_SJ_NS4_8TiledMMAINS4_8MMA_AtomIJNS4_4SM904GMMA26MMA_64x128x16_F32F16F16_SSILNSN_5MajorE1ELSP_1ELNSN_7ScaleInE1ELSQ_1EEEEEENS4_6LayoutINS5_IJNSA_ILi2EEESB_SB_EEENS5_IJSB_NSA_ILi0EEESW_EEEEENS5_IJNS4_10UnderscoreESZ_SZ_EEEEENS4_13SM90_TMA_LOADENS4_14ComposedLayoutINS4_7SwizzleILi3ELi4ELi3EEENS4_18smem_ptr_flag_bitsILi16EEENST_INS5_IJSG_NSA_ILi8EEEEEENS5_IJSB_SG_EEEEEEEvNS4_8identityES12_S1C_vS1D_EENS_8epilogue10collective6detail29Sm90TmaWarpSpecializedAdapterINS1G_15DefaultEpilogueISI_NS5_IJlSB_lEEES1K_NS1F_6thread17LinearCombinationISI_Li1EffLNS1L_9ScaleType4KindE0ELNS_15FloatRoundStyleE2ESI_EENS1_15EpilogueDefaultEEEEEvvEEEEvNT_6ParamsE,"ax",@progbits
	.align	128
.text._ZN7cutlass13device_kernelINS_4gemm6kernel13GemmUniversalIN4cute5tupleIJiiiiEEENS1_10collective13CollectiveMmaINS1_34MainloopSm90TmaGmmaWarpSpecializedILi3ENS5_IJNS4_1CILi1EEESB_SB_EEENS1_35KernelTmaWarpSpecializedCooperativeEEENS5_IJNSA_ILi128EEESF_NSA_ILi64EEEEEENS_6half_tENS5_IJSB_llEEESI_SJ_NS4_8TiledMMAINS4_8MMA_AtomIJNS4_4SM904GMMA26MMA_64x128x16_F32F16F16_SSILNSN_5MajorE1ELSP_1ELNSN_7ScaleInE1ELSQ_1EEEEEENS4_6LayoutINS5_IJNSA_ILi2EEESB_SB_EEENS5_IJSB_NSA_ILi0EEESW_EEEEENS5_IJNS4_10UnderscoreESZ_SZ_EEEEENS4_13SM90_TMA_LOADENS4_14ComposedLayoutINS4_7SwizzleILi3ELi4ELi3EEENS4_18smem_ptr_flag_bitsILi16EEENST_INS5_IJSG_NSA_ILi8EEEEEENS5_IJSB_SG_EEEEEEEvNS4_8identityES12_S1C_vS1D_EENS_8epilogue10collective6detail29Sm90TmaWarpSpecializedAdapterINS1G_15DefaultEpilogueISI_NS5_IJlSB_lEEES1K_NS1F_6thread17LinearCombinationISI_Li1EffLNS1L_9ScaleType4KindE0ELNS_15FloatRoundStyleE2ESI_EENS1_15EpilogueDefaultEEEEEvvEEEEvNT_6ParamsE:
        .type           _ZN7cutlass13device_kernelINS_4gemm6kernel13GemmUniversalIN4cute5tupleIJiiiiEEENS1_10collective13CollectiveMmaINS1_34MainloopSm90TmaGmmaWarpSpecializedILi3ENS5_IJNS4_1CILi1EEESB_SB_EEENS1_35KernelTmaWarpSpecializedCooperativeEEENS5_IJNSA_ILi128EEESF_NSA_ILi64EEEEEENS_6half_tENS5_IJSB_llEEESI_SJ_NS4_8TiledMMAINS4_8MMA_AtomIJNS4_4SM904GMMA26MMA_64x128x16_F32F16F16_SSILNSN_5MajorE1ELSP_1ELNSN_7ScaleInE1ELSQ_1EEEEEENS4_6LayoutINS5_IJNSA_ILi2EEESB_SB_EEENS5_IJSB_NSA_ILi0EEESW_EEEEENS5_IJNS4_10UnderscoreESZ_SZ_EEEEENS4_13SM90_TMA_LOADENS4_14ComposedLayoutINS4_7SwizzleILi3ELi4ELi3EEENS4_18smem_ptr_flag_bitsILi16EEENST_INS5_IJSG_NSA_ILi8EEEEEENS5_IJSB_SG_EEEEEEEvNS4_8identityES12_S1C_vS1D_EENS_8epilogue10collective6detail29Sm90TmaWarpSpecializedAdapterINS1G_15DefaultEpilogueISI_NS5_IJlSB_lEEES1K_NS1F_6thread17LinearCombinationISI_Li1EffLNS1L_9ScaleType4KindE0ELNS_15FloatRoundStyleE2ESI_EENS1_15EpilogueDefaultEEEEEvvEEEEvNT_6ParamsE,@function
        .size           _ZN7cutlass13device_kernelINS_4gemm6kernel13GemmUniversalIN4cute5tupleIJiiiiEEENS1_10collective13CollectiveMmaINS1_34MainloopSm90TmaGmmaWarpSpecializedILi3ENS5_IJNS4_1CILi1EEESB_SB_EEENS1_35KernelTmaWarpSpecializedCooperativeEEENS5_IJNSA_ILi128EEESF_NSA_ILi64EEEEEENS_6half_tENS5_IJSB_llEEESI_SJ_NS4_8TiledMMAINS4_8MMA_AtomIJNS4_4SM904GMMA26MMA_64x128x16_F32F16F16_SSILNSN_5MajorE1ELSP_1ELNSN_7ScaleInE1ELSQ_1EEEEEENS4_6LayoutINS5_IJNSA_ILi2EEESB_SB_EEENS5_IJSB_NSA_ILi0EEESW_EEEEENS5_IJNS4_10UnderscoreESZ_SZ_EEEEENS4_13SM90_TMA_LOADENS4_14ComposedLayoutINS4_7SwizzleILi3ELi4ELi3EEENS4_18smem_ptr_flag_bitsILi16EEENST_INS5_IJSG_NSA_ILi8EEEEEENS5_IJSB_SG_EEEEEEEvNS4_8identityES12_S1C_vS1D_EENS_8epilogue10collective6detail29Sm90TmaWarpSpecializedAdapterINS1G_15DefaultEpilogueISI_NS5_IJlSB_lEEES1K_NS1F_6thread17LinearCombinationISI_Li1EffLNS1L_9ScaleType4KindE0ELNS_15FloatRoundStyleE2ESI_EENS1_15EpilogueDefaultEEEEEvvEEEEvNT_6ParamsE,(.L_x_192 - _ZN7cutlass13device_kernelINS_4gemm6kernel13GemmUniversalIN4cute5tupleIJiiiiEEENS1_10collective13CollectiveMmaINS1_34MainloopSm90TmaGmmaWarpSpecializedILi3ENS5_IJNS4_1CILi1EEESB_SB_EEENS1_35KernelTmaWarpSpecializedCooperativeEEENS5_IJNSA_ILi128EEESF_NSA_ILi64EEEEEENS_6half_tENS5_IJSB_llEEESI_SJ_NS4_8TiledMMAINS4_8MMA_AtomIJNS4_4SM904GMMA26MMA_64x128x16_F32F16F16_SSILNSN_5MajorE1ELSP_1ELNSN_7ScaleInE1ELSQ_1EEEEEENS4_6LayoutINS5_IJNSA_ILi2EEESB_SB_EEENS5_IJSB_NSA_ILi0EEESW_EEEEENS5_IJNS4_10UnderscoreESZ_SZ_EEEEENS4_13SM90_TMA_LOADENS4_14ComposedLayoutINS4_7SwizzleILi3ELi4ELi3EEENS4_18smem_ptr_flag_bitsILi16EEENST_INS5_IJSG_NSA_ILi8EEEEEENS5_IJSB_SG_EEEEEEEvNS4_8identityES12_S1C_vS1D_EENS_8epilogue10collective6detail29Sm90TmaWarpSpecializedAdapterINS1G_15DefaultEpilogueISI_NS5_IJlSB_lEEES1K_NS1F_6thread17LinearCombinationISI_Li1EffLNS1L_9ScaleType4KindE0ELNS_15FloatRoundStyleE2ESI_EENS1_15EpilogueDefaultEEEEEvvEEEEvNT_6ParamsE)
        .other          _ZN7cutlass13device_kernelINS_4gemm6kernel13GemmUniversalIN4cute5tupleIJiiiiEEENS1_10collective13CollectiveMmaINS1_34MainloopSm90TmaGmmaWarpSpecializedILi3ENS5_IJNS4_1CILi1EEESB_SB_EEENS1_35KernelTmaWarpSpecializedCooperativeEEENS5_IJNSA_ILi128EEESF_NSA_ILi64EEEEEENS_6half_tENS5_IJSB_llEEESI_SJ_NS4_8TiledMMAINS4_8MMA_AtomIJNS4_4SM904GMMA26MMA_64x128x16_F32F16F16_SSILNSN_5MajorE1ELSP_1ELNSN_7ScaleInE1ELSQ_1EEEEEENS4_6LayoutINS5_IJNSA_ILi2EEESB_SB_EEENS5_IJSB_NSA_ILi0EEESW_EEEEENS5_IJNS4_10UnderscoreESZ_SZ_EEEEENS4_13SM90_TMA_LOADENS4_14ComposedLayoutINS4_7SwizzleILi3ELi4ELi3EEENS4_18smem_ptr_flag_bitsILi16EEENST_INS5_IJSG_NSA_ILi8EEEEEENS5_IJSB_SG_EEEEEEEvNS4_8identityES12_S1C_vS1D_EENS_8epilogue10collective6detail29Sm90TmaWarpSpecializedAdapterINS1G_15DefaultEpilogueISI_NS5_IJlSB_lEEES1K_NS1F_6thread17LinearCombinationISI_Li1EffLNS1L_9ScaleType4KindE0ELNS_15FloatRoundStyleE2ESI_EENS1_15EpilogueDefaultEEEEEvvEEEEvNT_6ParamsE,@"STO_CUDA_ENTRY STV_DEFAULT"
_ZN7cutlass13device_kernelINS_4gemm6kernel13GemmUniversalIN4cute5tupleIJiiiiEEENS1_10collective13CollectiveMmaINS1_34MainloopSm90TmaGmmaWarpSpecializedILi3ENS5_IJNS4_1CILi1EEESB_SB_EEENS1_35KernelTmaWarpSpecializedCooperativeEEENS5_IJNSA_ILi128EEESF_NSA_ILi64EEEEEENS_6half_tENS5_IJSB_llEEESI_SJ_NS4_8TiledMMAINS4_8MMA_AtomIJNS4_4SM904GMMA26MMA_64x128x16_F32F16F16_SSILNSN_5MajorE1ELSP_1ELNSN_7ScaleInE1ELSQ_1EEEEEENS4_6LayoutINS5_IJNSA_ILi2EEESB_SB_EEENS5_IJSB_NSA_ILi0EEESW_EEEEENS5_IJNS4_10UnderscoreESZ_SZ_EEEEENS4_13SM90_TMA_LOADENS4_14ComposedLayoutINS4_7SwizzleILi3ELi4ELi3EEENS4_18smem_ptr_flag_bitsILi16EEENST_INS5_IJSG_NSA_ILi8EEEEEENS5_IJSB_SG_EEEEEEEvNS4_8identityES12_S1C_vS1D_EENS_8epilogue10collective6detail29Sm90TmaWarpSpecializedAdapterINS1G_15DefaultEpilogueISI_NS5_IJlSB_lEEES1K_NS1F_6thread17LinearCombinationISI_Li1EffLNS1L_9ScaleType4KindE0ELNS_15FloatRoundStyleE2ESI_EENS1_15EpilogueDefaultEEEEEvvEEEEvNT_6ParamsE:
[----:B------:R-:W0:Y:S01]  /*0000*/  LDC R1, c[0x0][0x28] ;  /* 0x00000a00ff017b82 */ /* 0x000e220000000800 */
[----:B------:R-:W1:Y:S01]  /*0010*/  S2R R3, SR_TID.X ;  /* 0x0000000000037919 */ /* 0x000e620000002100 */
[----:B------:R-:W-:Y:S01]  /*0020*/  ELECT P0, URZ, PT ;  /* 0x00000000003f782f */ /* 0x000fe20003800000 */
[----:B------:R-:W-:Y:S01]  /*0030*/  BSSY B0, `(.L_x_0) ;  /* 0x000000f000007945 */ /* 0x000fe20003800000 */
[--C-:B-1----:R-:W-:Y:S02]  /*0040*/  SHF.R.U32.HI R0, RZ, 0x5, R3.reuse ;  /* 0x00000005ff007819 */ /* 0x102fe40000011603 */
[----:B------:R-:W-:-:S03]  /*0050*/  SHF.R.U32.HI R14, RZ, 0x7, R3 ;  /* 0x00000007ff0e7819 */ /* 0x000fc60000011603 */
[----:B------:R-:W1:Y:S04]  /*0060*/  SHFL.IDX PT, R4, R0, RZ, 0x1f ;  /* 0x00001fff00047589 */ /* 0x000e6800000e0000 */
[----:B------:R2:W3:Y:S01]  /*0070*/  SHFL.IDX PT, R10, R14, RZ, 0x1f ;  /* 0x00001fff0e0a7589 */ /* 0x0004e200000e0000 */
[----:B-1----:R-:W-:-:S13]  /*0080*/  ISETP.NE.OR P0, PT, R4, RZ, !P0 ;  /* 0x000000ff0400720c */ /* 0x002fda0004705670 */
[----:B0-23--:R-:W-:Y:S05]  /*0090*/  @P0 BRA `(.L_x_1) ;  /* 0x0000000000200947 */ /* 0x00dfea0003800000 */
[----:B------:R-:W-:Y:S02]  /*00a0*/  ULDC.64 UR4, c[0x0][0x198] ;  /* 0x0000660000047ab9 */ /* 0x000fe40000000a00 */
[----:B------:R-:W-:Y:S02]  /*00b0*/  UIADD3 UR6, UP0, UR4, 0xf0, URZ ;  /* 0x000000f004067890 */ /* 0x000fe4000ff1e03f */
[----:B------:R-:W-:Y:S02]  /*00c0*/  UIADD3 UR4, UP1, UR4, 0x1f0, URZ ;  /* 0x000001f004047890 */ /* 0x000fe4000ff3e03f */
[----:B------:R-:W-:Y:S02]  /*00d0*/  UIADD3.X UR7, URZ, UR5, URZ, UP0, !UPT ;  /* 0x000000053f077290 */ /* 0x000fe400087fe43f */
[----:B------:R-:W-:-:S07]  /*00e0*/  UIADD3.X UR5, URZ, UR5, URZ, UP1, !UPT ;  /* 0x000000053f057290 */ /* 0x000fce0008ffe43f */
[----:B------:R0:W-:Y:S02]  /*00f0*/  UTMACCTL.PF [UR6] ;  /* 0x00000000060079b9 */ /* 0x0001e40008040000 */
[----:B------:R0:W-:Y:S02]  /*0100*/  UTMACCTL.PF [UR4] ;  /* 0x00000000040079b9 */ /* 0x0001e40008040000 */
[----:B0-----:R-:W-:Y:S01]  /*0110*/  NOP ;  /* 0x0000000000007918 */ /* 0x001fe20000000000 */
.L_x_1:
[----:B------:R-:W-:Y:S05]  /*0120*/  BSYNC B0 ;  /* 0x0000000000007941 */ /* 0x000fea0003800000 */
.L_x_0:
[----:B------:R-:W0:Y:S02]  /*0130*/  SHFL.IDX PT, R2, R0, RZ, 0x1f ;  /* 0x00001fff00027589 */ /* 0x000e2400000e0000 */
[----:B0-----:R-:W-:-:S13]  /*0140*/  ISETP.NE.AND P0, PT, R2, RZ, PT ;  /* 0x000000ff0200720c */ /* 0x001fda0003f05270 */
[----:B------:R-:W-:Y:S05]  /*0150*/  @P0 BRA `(.L_x_2) ;  /* 0x0000000000500947 */ /* 0x000fea0003800000 */
[----:B------:R-:W0:Y:S01]  /*0160*/  S2UR UR8, SR_CgaCtaId ;  /* 0x00000000000879c3 */ /* 0x000e220000008800 */
[----:B------:R-:W-:Y:S01]  /*0170*/  UMOV UR4, 0x400 ;  /* 0x0000040000047882 */ /* 0x000fe20000000000 */
[----:B------:R-:W-:Y:S01]  /*0180*/  UMOV UR5, 0x1 ;  /* 0x0000000100057882 */ /* 0x000fe20000000000 */
[----:B------:R-:W-:Y:S01]  /*0190*/  UMOV UR6, 0x100 ;  /* 0x0000010000067882 */ /* 0x000fe20000000000 */
[----:B------:R-:W-:Y:S01]  /*01a0*/  ELECT P0, URZ, PT ;  /* 0x00000000003f782f */ /* 0x000fe20003800000 */
[----:B------:R-:W-:-:S04]  /*01b0*/  UIADD3 UR6, -UR6, 0x100000, URZ ;  /* 0x0010000006067890 */ /* 0x000fc8000fffe13f */
[----:B------:R-:W-:Y:S02]  /*01c0*/  USHF.L.U32 UR7, UR6, 0xb, URZ ;  /* 0x0000000b06077899 */ /* 0x000fe4000800063f */
[----:B------:R-:W-:Y:S02]  /*01d0*/  USHF.L.U32 UR6, UR6, 0x1, URZ ;  /* 0x0000000106067899 */ /* 0x000fe4000800063f */
[----:B0-----:R-:W-:Y:S02]  /*01e0*/  ULEA UR8, UR8, UR4, 0x18 ;  /* 0x0000000408087291 */ /* 0x001fe4000f8ec03f */
[----:B------:R-:W-:-:S04]  /*01f0*/  UIADD3 UR4, -UR5, 0x100000, URZ ;  /* 0x0010000005047890 */ /* 0x000fc8000fffe13f */
[----:B------:R-:W-:Y:S02]  /*0200*/  USHF.L.U32 UR5, UR4, 0xb, URZ ;  /* 0x0000000b04057899 */ /* 0x000fe4000800063f */
[----:B------:R-:W-:Y:S01]  /*0210*/  USHF.L.U32 UR4, UR4, 0x1, URZ ;  /* 0x0000000104047899 */ /* 0x000fe2000800063f */
[----:B------:R-:W0:Y:S11]  /*0220*/  FENCE.VIEW.ASYNC.S ;  /* 0x00000000000073c6 */ /* 0x000e360000000000 */
[----:B0-----:R0:W1:Y:S01]  /*0230*/  SYNCS.EXCH.64 URZ, [UR8], UR4 ;  /* 0x00000004083f75b2 */ /* 0x0010620008000100 */
[----:B------:R0:W2:Y:S01]  /*0240*/  SYNCS.EXCH.64 URZ, [UR8+0x18], UR6 ;  /* 0x00001806083f75b2 */ /* 0x0000a20008000100 */
[----:B------:R0:W3:Y:S01]  /*0250*/  SYNCS.EXCH.64 URZ, [UR8+0x8], UR4 ;  /* 0x00000804083f75b2 */ /* 0x0000e20008000100 */
[----:B------:R0:W4:Y:S01]  /*0260*/  SYNCS.EXCH.64 URZ, [UR8+0x20], UR6 ;  /* 0x00002006083f75b2 */ /* 0x0001220008000100 */
[----:B------:R0:W0:Y:S01]  /*0270*/  SYNCS.EXCH.64 URZ, [UR8+0x10], UR4 ;  /* 0x00001004083f75b2 */ /* 0x0000220008000100 */
[----:B------:R0:W0:Y:S01]  /*0280*/  SYNCS.EXCH.64 URZ, [UR8+0x28], UR6 ;  /* 0x00002806083f75b2 */ /* 0x0000220008000100 */
[----:B------:R-:W-:Y:S01]  /*0290*/  NOP ;  /* 0x0000000000007918 */ /* 0x000fe20000000000 */
.L_x_2:
[----:B------:R-:W5:Y:S01]  /*02a0*/  SHFL.IDX PT, R0, R0, RZ, 0x1f ;  /* 0x00001fff00007589 */ /* 0x000f6200000e0000 */
[----:B------:R-:W-:Y:S01]  /*02b0*/  ELECT P0, URZ, PT ;  /* 0x00000000003f782f */ /* 0x000fe20003800000 */
[----:B------:R-:W1:Y:S01]  /*02c0*/  LDC R2, c[0x0][0x65c] ;  /* 0x00019700ff027b82 */ /* 0x000e620000000800 */
[----:B------:R-:W-:Y:S01]  /*02d0*/  SHF.R.S32.HI R7, RZ, 0x1f, R4 ;  /* 0x0000001fff077819 */ /* 0x000fe20000011404 */
[----:B------:R-:W2:Y:S01]  /*02e0*/  S2R R5, SR_CTAID.Y ;  /* 0x0000000000057919 */ /* 0x000ea20000002600 */
[----:B0-----:R-:W-:Y:S01]  /*02f0*/  UMOV UR4, 0x20 ;  /* 0x0000002000047882 */ /* 0x001fe20000000000 */
[----:B------:R-:W-:Y:S01]  /*0300*/  NOP ;  /* 0x0000000000007918 */ /* 0x000fe20000000000 */
[----:B------:R-:W-:Y:S01]  /*0310*/  LEA.HI R7, R7, R4, RZ, 0x2 ;  /* 0x0000000407077211 */ /* 0x000fe200078f10ff */
[----:B------:R-:W0:Y:S01]  /*0320*/  S2R R6, SR_CTAID.X ;  /* 0x0000000000067919 */ /* 0x000e220000002500 */
[----:B------:R-:W-:Y:S01]  /*0330*/  ISETP.NE.AND P2, PT, R10, RZ, PT ;  /* 0x000000ff0a00720c */ /* 0x000fe20003f45270 */
[----:B------:R-:W-:Y:S01]  /*0340*/  NOP ;  /* 0x0000000000007918 */ /* 0x000fe20000000000 */
[----:B------:R-:W-:-:S02]  /*0350*/  LOP3.LUT R7, R7, 0xfffffffc, RZ, 0xc0, !PT ;  /* 0xfffffffc07077812 */ /* 0x000fc400078ec0ff */
[----:B-----5:R-:W-:Y:S02]  /*0360*/  ISETP.NE.OR P0, PT, R0, RZ, !P0 ;  /* 0x000000ff0000720c */ /* 0x020fe40004705670 */
[----:B-1----:R-:W-:-:S04]  /*0370*/  ISETP.NE.AND P3, PT, R2, 0x1, PT ;  /* 0x000000010200780c */ /* 0x002fc80003f65270 */
[----:B------:R-:W-:Y:S01]  /*0380*/  P2R R0, PR, RZ, 0x8 ;  /* 0x00000008ff007803 */ /* 0x000fe20000000000 */
[----:B------:R-:W-:Y:S01]  /*0390*/  IMAD.IADD R0, R4, 0x1, -R7 ;  /* 0x0000000104007824 */ /* 0x000fe200078e0a07 */
[----:B------:R-:W-:Y:S01]  /*03a0*/  LOP3.LUT R4, R3, 0x7f, RZ, 0xc0, !PT ;  /* 0x0000007f03047812 */ /* 0x000fe200078ec0ff */
[----:B------:R-:W-:-:S03]  /*03b0*/  IMAD.MOV.U32 R7, RZ, RZ, RZ ;  /* 0x000000ffff077224 */ /* 0x000fc600078e00ff */
[----:B------:R-:W-:Y:S01]  /*03c0*/  ISETP.NE.AND P1, PT, R0, 0x3, PT ;  /* 0x000000030000780c */ /* 0x000fe20003f25270 */
[----:B------:R-:W-:Y:S01]  /*03d0*/  VOTEU.ALL UP0, P0 ;  /* 0x00000000003f7886 */ /* 0x000fe20000000000 */
[----:B------:R-:W-:Y:S01]  /*03e0*/  VOTEU.ALL UP1, P0 ;  /* 0x00000000003f7886 */ /* 0x000fe20000020000 */
[----:B------:R-:W0:Y:S01]  /*03f0*/  @P3 LDC R17, c[0x0][0x10] ;  /* 0x00000400ff113b82 */ /* 0x000e220000000800 */
[----:B--2---:R-:W-:Y:S02]  /*0400*/  @P3 IMAD.MOV.U32 R8, RZ, RZ, R5 ;  /* 0x000000ffff083224 */ /* 0x004fe400078e0005 */
[----:B------:R-:W-:Y:S01]  /*0410*/  @!UP0 UMOV UR6, 0x400 ;  /* 0x0000040000068882 */ /* 0x000fe20000000000 */
[----:B------:R-:W-:-:S04]  /*0420*/  @!UP0 UIADD3 UR4, -UR4, 0x100000, URZ ;  /* 0x0010000004048890 */ /* 0x000fc8000fffe13f */
[----:B------:R-:W-:Y:S02]  /*0430*/  @!UP0 USHF.L.U32 UR5, UR4, 0xb, URZ ;  /* 0x0000000b04058899 */ /* 0x000fe4000800063f */
[----:B------:R-:W-:Y:S01]  /*0440*/  @!UP0 USHF.L.U32 UR4, UR4, 0x1, URZ ;  /* 0x0000000104048899 */ /* 0x000fe2000800063f */
[----:B------:R-:W-:Y:S01]  /*0450*/  @P3 IMAD.MOV.U32 R9, RZ, RZ, RZ ;  /* 0x000000ffff093224 */ /* 0x000fe200078e00ff */
[----:B------:R-:W1:Y:S08]  /*0460*/  @!UP0 S2UR UR7, SR_CgaCtaId ;  /* 0x00000000000789c3 */ /* 0x000e700000008800 */
[----:B------:R-:W2:Y:S01]  /*0470*/  @!P3 LDC R11, c[0x0][0xc] ;  /* 0x00000300ff0bbb82 */ /* 0x000ea20000000800 */
[----:B0-----:R-:W-:Y:S01]  /*0480*/  @P3 IMAD.WIDE.U32 R16, R6, R17, R8 ;  /* 0x0000001106103225 */ /* 0x001fe200078e0008 */
[----:B-1----:R-:W-:Y:S01]  /*0490*/  @!UP0 ULEA UR8, UR7, UR6, 0x18 ;  /* 0x0000000607088291 */ /* 0x002fe2000f8ec03f */
[----:B------:R-:W-:-:S02]  /*04a0*/  VOTEU.ALL UP0, P0 ;  /* 0x00000000003f7886 */ /* 0x000fc40000000000 */
[----:B------:R-:W-:Y:S01]  /*04b0*/  ULDC UR6, c[0x0][0xc] ;  /* 0x0000030000067ab9 */ /* 0x000fe20000000800 */
[----:B------:R-:W-:Y:S01]  /*04c0*/  ISETP.EQ.OR P0, PT, R0, RZ, !P1 ;  /* 0x000000ff0000720c */ /* 0x000fe20004f02670 */
[----:B------:R-:W-:-:S03]  /*04d0*/  ULDC UR7, c[0x0][0x10] ;  /* 0x0000040000077ab9 */ /* 0x000fc60000000800 */
[C---:B------:R-:W-:Y:S01]  /*04e0*/  ISETP.EQ.AND P0, PT, R10.reuse, RZ, P0 ;  /* 0x000000ff0a00720c */ /* 0x040fe20000702270 */
[----:B------:R-:W-:Y:S02]  /*04f0*/  VIADD R10, R10, 0xffffffff ;  /* 0xffffffff0a0a7836 */ /* 0x000fe40000000000 */
[----:B--2---:R-:W-:Y:S01]  /*0500*/  @!P3 IMAD.WIDE.U32 R8, R11, R5, R6 ;  /* 0x000000050b08b225 */ /* 0x004fe200078e0006 */
[----:B------:R-:W0:Y:S02]  /*0510*/  FENCE.VIEW.ASYNC.S ;  /* 0x00000000000073c6 */ /* 0x000e240000000000 */
[----:B0-----:R-:W3:Y:S01]  /*0520*/  @!UP0 SYNCS.EXCH.64 URZ, [UR8+0x40], UR4 ;  /* 0x00004004083f85b2 */ /* 0x001ee20008000100 */
[----:B------:R-:W-:Y:S01]  /*0530*/  SEL R18, RZ, 0x1, !P0 ;  /* 0x00000001ff127807 */ /* 0x000fe20004000000 */
[----:B------:R-:W-:Y:S01]  /*0540*/  @P3 IMAD.MOV.U32 R11, RZ, RZ, RZ ;  /* 0x000000ffff0b3224 */ /* 0x000fe200078e00ff */
[----:B------:R-:W-:Y:S01]  /*0550*/  ISETP.GE.U32.AND P1, PT, R10, 0x2, PT ;  /* 0x000000020a00780c */ /* 0x000fe20003f26070 */
[----:B------:R-:W-:-:S02]  /*0560*/  @!P3 IMAD.MOV.U32 R16, RZ, RZ, R8 ;  /* 0x000000ffff10b224 */ /* 0x000fc400078e0008 */
[----:B------:R-:W-:Y:S01]  /*0570*/  @P3 IMAD.IADD R17, R17, 0x1, R11 ;  /* 0x0000000111113824 */ /* 0x000fe200078e020b */
[----:B------:R-:W-:Y:S01]  /*0580*/  SEL R18, R18, 0x2, P1 ;  /* 0x0000000212127807 */ /* 0x000fe20000800000 */
[----:B------:R-:W-:Y:S01]  /*0590*/  @!P3 IMAD.MOV.U32 R17, RZ, RZ, R9 ;  /* 0x000000ffff11b224 */ /* 0x000fe200078e0009 */
[----:B------:R0:W3:Y:S01]  /*05a0*/  @!UP1 SYNCS.EXCH.64 URZ, [UR8+0x48], UR4 ;  /* 0x00004804083f95b2 */ /* 0x0000e20008000100 */
[----:B------:R-:W-:Y:S01]  /*05b0*/  NOP ;  /* 0x0000000000007918 */ /* 0x000fe20000000000 */
[----:B0-----:R-:W-:-:S03]  /*05c0*/  UIMAD.WIDE.U32 UR4, UR6, UR7, URZ ;  /* 0x00000007060472a5 */ /* 0x001fc6000f8e003f */
[----:B------:R-:W-:Y:S02]  /*05d0*/  ULDC UR6, c[0x0][0x14] ;  /* 0x0000050000067ab9 */ /* 0x000fe40000000800 */
[----:B------:R-:W-:Y:S02]  /*05e0*/  UIMAD.WIDE.U32 UR36, UR4, UR6, URZ ;  /* 0x00000006042472a5 */ /* 0x000fe4000f8e003f */
[----:B------:R-:W-:-:S04]  /*05f0*/  UIMAD UR42, UR5, UR6, URZ ;  /* 0x00000006052a72a4 */ /* 0x000fc8000f8e023f */
[----:B------:R-:W-:Y:S01]  /*0600*/  UIADD3 UR42, UR37, UR42, URZ ;  /* 0x0000002a252a7290 */ /* 0x000fe2000fffe03f */
[----:B---34-:R-:W-:Y:S06]  /*0610*/  BAR.SYNC.DEFER_BLOCKING 0x0 ;  /* 0x0000000000007b1d */ /* 0x018fec0000010000 */
[----:B------:R-:W-:Y:S05]  /*0620*/  @!P2 BRA `(.L_x_3) ;  /* 0x0000005c00aca947 */ /* 0x000fea0003800000 */
[----:B------:R-:W-:-:S13]  /*0630*/  ISETP.GT.U32.AND P0, PT, R10, 0x1, PT ;  /* 0x000000010a00780c */ /* 0x000fda0003f04070 */
[----:B------:R-:W-:Y:S05]  /*0640*/  @P0 EXIT ;  /* 0x000000000000094d */ /* 0x000fea0003800000 */
[----:B------:R-:W-:Y:S01]  /*0650*/  ULDC.64 UR4, c[0x0][0x650] ;  /* 0x0001940000047ab9 */ /* 0x000fe20000000a00 */
[----:B------:R-:W-:Y:S01]  /*0660*/  PRMT R0, RZ, 0x7610, R0 ;  /* 0x00007610ff007816 */ /* 0x000fe20000000000 */
[----:B------:R-:W-:Y:S01]  /*0670*/  IMAD.MOV.U32 R101, RZ, RZ, -0x1 ;  /* 0xffffffffff657424 */ /* 0x000fe200078e00ff */
[----:B------:R-:W-:Y:S01]  /*0680*/  ISETP.GE.U32.AND P0, PT, R16, UR4, PT ;  /* 0x0000000410007c0c */ /* 0x000fe2000bf06070 */
[----:B------:R-:W-:Y:S02]  /*0690*/  IMAD.MOV.U32 R100, RZ, RZ, -0x1 ;  /* 0xffffffffff647424 */ /* 0x000fe400078e00ff */
[----:B------:R-:W-:Y:S01]  /*06a0*/  IMAD.MOV.U32 R99, RZ, RZ, -0x1 ;  /* 0xffffffffff637424 */ /* 0x000fe200078e00ff */
[----:B------:R-:W-:-:S13]  /*06b0*/  ISETP.GE.U32.AND.EX P0, PT, R17, UR5, PT, P0 ;  /* 0x0000000511007c0c */ /* 0x000fda000bf06100 */
[----:B------:R-:W-:Y:S05]  /*06c0*/  @P0 BRA `(.L_x_4) ;  /* 0x0000000400540947 */ /* 0x000fea0003800000 */
[----:B------:R-:W0:Y:S01]  /*06d0*/  LDC.64 R20, c[0x0][0x628] ;  /* 0x00018a00ff147b82 */ /* 0x000e220000000a00 */
[----:B------:R-:W-:Y:S02]  /*06e0*/  IMAD.MOV.U32 R8, RZ, RZ, R16 ;  /* 0x000000ffff087224 */ /* 0x000fe400078e0010 */
[----:B------:R-:W-:-:S05]  /*06f0*/  IMAD.MOV.U32 R9, RZ, RZ, R17 ;  /* 0x000000ffff097224 */ /* 0x000fca00078e0011 */
[----:B------:R-:W1:Y:S08]  /*0700*/  LDC R0, c[0x0][0x630] ;  /* 0x00018c00ff007b82 */ /* 0x000e700000000800 */
[----:B------:R-:W2:Y:S01]  /*0710*/  LDC.64 R22, c[0x0][0x620] ;  /* 0x00018800ff167b82 */ /* 0x000ea20000000a00 */
[----:B0-----:R-:W-:-:S04]  /*0720*/  ISETP.NE.U32.AND P0, PT, R20, RZ, PT ;  /* 0x000000ff1400720c */ /* 0x001fc80003f05070 */
[----:B------:R-:W-:-:S13]  /*0730*/  ISETP.NE.AND.EX P0, PT, R21, RZ, PT, P0 ;  /* 0x000000ff1500720c */ /* 0x000fda0003f05300 */
[----:B-12---:R-:W-:Y:S05]  /*0740*/  @!P0 BRA `(.L_x_5) ;  /* 0x0000000000288947 */ /* 0x006fea0003800000 */
[----:B------:R-:W0:Y:S02]  /*0750*/  LDC R13, c[0x0][0x634] ;  /* 0x00018d00ff0d7b82 */ /* 0x000e240000000800 */
[----:B0-----:R-:W-:-:S05]  /*0760*/  IADD3 R13, P0, R16, R13, RZ ;  /* 0x0000000d100d7210 */ /* 0x001fca0007f1e0ff */
[----:B------:R-:W-:-:S04]  /*0770*/  IMAD.X R15, RZ, RZ, R17, P0 ;  /* 0x000000ffff0f7224 */ /* 0x000fc800000e0611 */
[----:B------:R-:W-:-:S04]  /*0780*/  IMAD.WIDE.U32 R8, R15, R20, RZ ;  /* 0x000000140f087225 */ /* 0x000fc800078e00ff */
[----:B------:R-:W-:-:S04]  /*0790*/  IMAD.WIDE.U32 R10, P0, R13, R21, R8 ;  /* 0x000000150d0a7225 */ /* 0x000fc80007800008 */
[----:B------:R-:W-:-:S04]  /*07a0*/  IMAD.WIDE.U32 R8, R13, R20, RZ ;  /* 0x000000140d087225 */ /* 0x000fc800078e00ff */
[----:B------:R-:W-:Y:S01]  /*07b0*/  IMAD.X R13, RZ, RZ, RZ, P0 ;  /* 0x000000ffff0d7224 */ /* 0x000fe200000e06ff */
[----:B------:R-:W-:Y:S01]  /*07c0*/  IADD3 RZ, P0, R9, R10, RZ ;  /* 0x0000000a09ff7210 */ /* 0x000fe20007f1e0ff */
[----:B------:R-:W-:-:S04]  /*07d0*/  IMAD.MOV.U32 R12, RZ, RZ, R11 ;  /* 0x000000ffff0c7224 */ /* 0x000fc800078e000b */
[----:B------:R-:W-:-:S08]  /*07e0*/  IMAD.WIDE.U32.X R8, R15, R21, R12, P0 ;  /* 0x000000150f087225 */ /* 0x000fd000000e040c */
.L_x_5:
[-CC-:B------:R-:W-:Y:S01]  /*07f0*/  SHF.R.U64 R99, R8, R0.reuse, R9.reuse ;  /* 0x0000000008637219 */ /* 0x180fe20000001209 */
[----:B------:R-:W0:Y:S01]  /*0800*/  LDC R12, c[0x0][0x618] ;  /* 0x00018600ff0c7b82 */ /* 0x000e220000000800 */
[----:B------:R-:W-:Y:S01]  /*0810*/  SHF.R.U32.HI R7, RZ, R0, R9 ;  /* 0x00000000ff077219 */ /* 0x000fe20000011609 */
[----:B------:R-:W-:Y:S01]  /*0820*/  ULDC UR4, c[0x0][0x150] ;  /* 0x0000540000047ab9 */ /* 0x000fe20000000800 */
[----:B------:R-:W-:Y:S02]  /*0830*/  IADD3 R11, P0, RZ, -R99, RZ ;  /* 0x80000063ff0b7210 */ /* 0x000fe40007f1e0ff */
[----:B------:R-:W-:-:S03]  /*0840*/  I2FP.F32.U32 R0, R6 ;  /* 0x0000000600007245 */ /* 0x000fc60000201000 */
[----:B------:R-:W1:Y:S01]  /*0850*/  LDC.64 R30, c[0x0][0x640] ;  /* 0x00019000ff1e7b82 */ /* 0x000e620000000a00 */
[----:B------:R-:W-:Y:S02]  /*0860*/  IMAD.X R13, RZ, RZ, ~R7, P0 ;  /* 0x000000ffff0d7224 */ /* 0x000fe400000e0e07 */
[----:B------:R-:W-:Y:S01]  /*0870*/  FMUL R0, R0, UR4 ;  /* 0x0000000400007c20 */ /* 0x000fe20008400000 */
[----:B------:R-:W-:Y:S01]  /*0880*/  IMAD.WIDE.U32 R8, R11, R22, R16 ;  /* 0x000000160b087225 */ /* 0x000fe200078e0010 */
[----:B------:R-:W-:-:S03]  /*0890*/  ULDC UR4, c[0x0][0x154] ;  /* 0x0000550000047ab9 */ /* 0x000fc60000000800 */
[----:B------:R-:W-:Y:S01]  /*08a0*/  IMAD R10, R13, R22, RZ ;  /* 0x000000160d0a7224 */ /* 0x000fe200078e02ff */
[----:B------:R-:W2:Y:S01]  /*08b0*/  LDC R7, c[0x0][0x144] ;  /* 0x00005100ff077b82 */ /* 0x000ea20000000800 */
[----:B------:R-:W3:Y:S02]  /*08c0*/  F2I.U32.TRUNC.NTZ R0, R0 ;  /* 0x0000000000007305 */ /* 0x000ee4000020f000 */
[----:B------:R-:W-:-:S04]  /*08d0*/  IMAD R11, R11, R23, R10 ;  /* 0x000000170b0b7224 */ /* 0x000fc800078e020a */
[----:B------:R-:W-:Y:S01]  /*08e0*/  IMAD.IADD R9, R9, 0x1, R11 ;  /* 0x0000000109097824 */ /* 0x000fe200078e020b */
[----:B------:R-:W4:Y:S01]  /*08f0*/  LDC R24, c[0x0][0x608] ;  /* 0x00018200ff187b82 */ /* 0x000f220000000800 */
[----:B------:R-:W-:-:S03]  /*0900*/  IMAD.MOV.U32 R11, RZ, RZ, -0x1 ;  /* 0xffffffffff0b7424 */ /* 0x000fc600078e00ff */
[-CC-:B0-----:R-:W-:Y:S02]  /*0910*/  SHF.R.U64 R22, R8, R12.reuse, R9.reuse ;  /* 0x0000000c08167219 */ /* 0x181fe40000001209 */
[----:B------:R-:W-:Y:S02]  /*0920*/  I2FP.F32.U32 R8, R5 ;  /* 0x0000000500087245 */ /* 0x000fe40000201000 */
[----:B------:R-:W0:Y:S01]  /*0930*/  LDC R28, c[0x0][0x658] ;  /* 0x00019600ff1c7b82 */ /* 0x000e220000000800 */
[----:B-1----:R-:W-:Y:S01]  /*0940*/  ISETP.NE.U32.AND P0, PT, R30, RZ, PT ;  /* 0x000000ff1e00720c */ /* 0x002fe20003f05070 */
[----:B---3--:R-:W-:Y:S02]  /*0950*/  IMAD.MOV R10, RZ, RZ, -R0 ;  /* 0x000000ffff0a7224 */ /* 0x008fe400078e0a00 */
[----:B------:R-:W-:Y:S01]  /*0960*/  FMUL R8, R8, UR4 ;  /* 0x0000000408087c20 */ /* 0x000fe20008400000 */
[----:B------:R-:W-:Y:S02]  /*0970*/  SHF.R.U32.HI R9, RZ, R12, R9 ;  /* 0x0000000cff097219 */ /* 0x000fe40000011609 */
[----:B------:R-:W-:Y:S01]  /*0980*/  ISETP.NE.AND.EX P0, PT, R31, RZ, PT, P0 ;  /* 0x000000ff1f00720c */ /* 0x000fe20003f05300 */
[----:B------:R1:W3:Y:S01]  /*0990*/  F2I.U32.TRUNC.NTZ R15, R8 ;  /* 0x00000008000f7305 */ /* 0x0002e2000020f000 */
[----:B------:R-:W1:Y:S01]  /*09a0*/  LDC R20, c[0x0][0x148] ;  /* 0x00005200ff147b82 */ /* 0x000e620000000800 */
[----:B--2---:R-:W-:-:S07]  /*09b0*/  IMAD R0, R7, R10, R6 ;  /* 0x0000000a07007224 */ /* 0x004fce00078e0206 */
[----:B------:R-:W2:Y:S01]  /*09c0*/  LDC R26, c[0x0][0x600] ;  /* 0x00018000ff1a7b82 */ /* 0x000ea20000000800 */
[-CC-:B----4-:R-:W-:Y:S02]  /*09d0*/  SHF.R.U64 R32, R22, R24.reuse, R9.reuse ;  /* 0x0000001816207219 */ /* 0x190fe40000001209 */
[----:B------:R-:W-:Y:S01]  /*09e0*/  SHF.R.U32.HI R7, RZ, R24, R9 ;  /* 0x00000018ff077219 */ /* 0x000fe20000011609 */
[----:B------:R-:W-:-:S04]  /*09f0*/  IMAD.MOV.U32 R9, RZ, RZ, 0x1 ;  /* 0x00000001ff097424 */ /* 0x000fc800078e00ff */
[----:B------:R-:W4:Y:S01]  /*0a00*/  LDC R21, c[0x0][0x648] ;  /* 0x00019200ff157b82 */ /* 0x000f220000000800 */
[-C--:B0-----:R-:W-:Y:S02]  /*0a10*/  SHF.L.U32 R6, R11, R28.reuse, RZ ;  /* 0x0000001c0b067219 */ /* 0x081fe400000006ff */
[--C-:B------:R-:W-:Y:S02]  /*0a20*/  SHF.R.U64 R24, R32, R28, R7.reuse ;  /* 0x0000001c20187219 */ /* 0x100fe40000001207 */
[----:B------:R-:W-:Y:S02]  /*0a30*/  LOP3.LUT R13, RZ, R6, RZ, 0x33, !PT ;  /* 0x00000006ff0d7212 */ /* 0x000fe400078e33ff */
[-C--:B------:R-:W-:Y:S01]  /*0a40*/  SHF.R.U32.HI R7, RZ, R28.reuse, R7 ;  /* 0x0000001cff077219 */ /* 0x080fe20000011607 */
[----:B------:R-:W0:Y:S01]  /*0a50*/  LDC R23, c[0x0][0x638] ;  /* 0x00018e00ff177b82 */ /* 0x000e220000000800 */
[----:B------:R-:W-:Y:S01]  /*0a60*/  SHF.L.U32 R12, R9, R28, RZ ;  /* 0x0000001c090c7219 */ /* 0x000fe200000006ff */
[----:B------:R-:W-:-:S06]  /*0a70*/  IMAD.MOV.U32 R6, RZ, RZ, R24 ;  /* 0x000000ffff067224 */ /* 0x000fcc00078e0018 */
[----:B------:R-:W0:Y:S01]  /*0a80*/  LDC R101, c[0x0][0x610] ;  /* 0x00018400ff657b82 */ /* 0x000e220000000800 */
[----:B-1-3--:R-:W-:Y:S05]  /*0a90*/  @!P0 BRA `(.L_x_6) ;  /* 0x0000000000288947 */ /* 0x00afea0003800000 */
[----:B------:R-:W1:Y:S02]  /*0aa0*/  LDC R11, c[0x0][0x64c] ;  /* 0x00019300ff0b7b82 */ /* 0x000e640000000800 */
[----:B-1----:R-:W-:-:S05]  /*0ab0*/  IADD3 R11, P0, R24, R11, RZ ;  /* 0x0000000b180b7210 */ /* 0x002fca0007f1e0ff */
        /* <DEDUP_REMOVED lines=8> */
.L_x_6:
[----:B----4-:R-:W-:Y:S01]  /*0b40*/  SHF.R.U64 R6, R6, R21, R7 ;  /* 0x0000001506067219 */ /* 0x010fe20000001207 */
[----:B--2---:R-:W-:Y:S01]  /*0b50*/  VIADD R7, R26, 0xffffffff ;  /* 0xffffffff1a077836 */ /* 0x004fe20000000000 */
[----:B------:R-:W-:Y:S01]  /*0b60*/  LOP3.LUT R13, R32, R13, RZ, 0xc0, !PT ;  /* 0x0000000d200d7212 */ /* 0x000fe200078ec0ff */
[----:B------:R-:W-:Y:S02]  /*0b70*/  IMAD.MOV R15, RZ, RZ, -R15 ;  /* 0x000000ffff0f7224 */ /* 0x000fe400078e0a0f */
[----:B------:R-:W-:Y:S02]  /*0b80*/  IMAD.MOV R8, RZ, RZ, -R6 ;  /* 0x000000ffff087224 */ /* 0x000fe400078e0a06 */
[----:B------:R-:W-:Y:S01]  /*0b90*/  IMAD R13, R12, R6, R13 ;  /* 0x000000060c0d7224 */ /* 0x000fe200078e020d */
[----:B------:R-:W-:Y:S01]  /*0ba0*/  LOP3.LUT R6, R22, R7, RZ, 0xc0, !PT ;  /* 0x0000000716067212 */ /* 0x000fe200078ec0ff */
[----:B------:R-:W-:Y:S02]  /*0bb0*/  @P3 IMAD R0, R20, R15, R5 ;  /* 0x0000000f14003224 */ /* 0x000fe400078e0205 */
[----:B0-----:R-:W-:-:S02]  /*0bc0*/  IMAD R5, R8, R23, R24 ;  /* 0x0000001708057224 */ /* 0x001fc400078e0218 */
[----:B------:R-:W-:Y:S02]  /*0bd0*/  IMAD R101, R13, R101, R0 ;  /* 0x000000650d657224 */ /* 0x000fe400078e0200 */
[----:B------:R-:W-:Y:S02]  /*0be0*/  IMAD R6, R5, R26, R6 ;  /* 0x0000001a05067224 */ /* 0x000fe400078e0206 */
[----:B------:R-:W-:-:S03]  /*0bf0*/  IMAD.MOV.U32 R0, RZ, RZ, 0x1 ;  /* 0x00000001ff007424 */ /* 0x000fc600078e00ff */
[----:B------:R-:W-:Y:S02]  /*0c00*/  SEL R100, R6, R101, !P3 ;  /* 0x0000006506647207 */ /* 0x000fe40005800000 */
[----:B------:R-:W-:-:S07]  /*0c10*/  SEL R101, R101, R6, !P3 ;  /* 0x0000000665657207 */ /* 0x000fce0005800000 */
.L_x_4:
[----:B------:R-:W-:-:S08]  /*0c20*/  NOP ;  /* 0x0000000000007918 */ /* 0x000fd00000000000 */
[----:B------:R-:W0:Y:S02]  /*0c30*/  USETMAXREG.TRY_ALLOC.CTAPOOL UP0, 0xe8 ;  /* 0x000000e8000079c8 */ /* 0x000e240008000600 */
[----:B0-----:R-:W-:-:S13]  /*0c40*/  PLOP3.LUT P0, PT, PT, PT, UP0, 0x80, 0x0 ;  /* 0x000000000000781c */ /* 0x001fda0003f0f008 */
[----:B------:R-:W-:Y:S05]  /*0c50*/  @!P0 BRA `(.L_x_4) ;  /* 0xfffffffc00f08947 */ /* 0x000fea000383ffff */
[----:B------:R-:W-:Y:S01]  /*0c60*/  ULDC.64 UR4, c[0x0][0x598] ;  /* 0x0001660000047ab9 */ /* 0x000fe20000000a00 */
[----:B------:R-:W-:Y:S01]  /*0c70*/  ULDC.64 UR38, c[0x0][0x208] ;  /* 0x0000820000267ab9 */ /* 0x000fe20000000a00 */
[----:B------:R-:W-:-:S04]  /*0c80*/  ISETP.NE.U32.AND P0, PT, RZ, UR4, PT ;  /* 0x00000004ff007c0c */ /* 0x000fc8000bf05070 */
[----:B------:R-:W-:-:S13]  /*0c90*/  ISETP.NE.AND.EX P0, PT, RZ, UR5, PT, P0 ;  /* 0x00000005ff007c0c */ /* 0x000fda000bf05300 */
[----:B------:R-:W-:Y:S05]  /*0ca0*/  @!P0 BRA `(.L_x_7) ;  /* 0x00000000001c8947 */ /* 0x000fea0003800000 */
[----:B------:R-:W0:Y:S02]  /*0cb0*/  LDC.64 R6, c[0x0][0x598] ;  /* 0x00016600ff067b82 */ /* 0x000e240000000a00 */
[----:B0-----:R-:W2:Y:S02]  /*0cc0*/  LDG.E.64 R6, desc[UR38][R6.64] ;  /* 0x0000002606067981 */ /* 0x001ea4000c1e1b00 */
[----:B--2---:R-:W-:-:S04]  /*0cd0*/  ISETP.NE.U32.AND P0, PT, R6, RZ, PT ;  /* 0x000000ff0600720c */ /* 0x004fc80003f05070 */
[----:B------:R-:W-:-:S13]  /*0ce0*/  ISETP.NE.AND.EX P0, PT, R7, RZ, PT, P0 ;  /* 0x000000ff0700720c */ /* 0x000fda0003f05300 */
[----:B------:R-:W-:Y:S05]  /*0cf0*/  @!P0 BRA `(.L_x_7) ;  /* 0x0000000000088947 */ /* 0x000fea0003800000 */
[----:B------:R0:W5:Y:S01]  /*0d00*/  LD.E R19, desc[UR38][R6.64] ;  /* 0x0000002606137980 */ /* 0x000162000c101900 */
[----:B------:R-:W-:Y:S05]  /*0d10*/  BRA `(.L_x_8) ;  /* 0x0000000000247947 */ /* 0x000fea0003800000 */
.L_x_7:
[----:B------:R-:W-:Y:S02]  /*0d20*/  ULDC.64 UR4, c[0x0][0x588] ;  /* 0x0001620000047ab9 */ /* 0x000fe40000000a00 */
[----:B------:R-:W-:-:S04]  /*0d30*/  ISETP.NE.U32.AND P0, PT, RZ, UR4, PT ;  /* 0x00000004ff007c0c */ /* 0x000fc8000bf05070 */
[----:B------:R-:W-:-:S13]  /*0d40*/  ISETP.NE.AND.EX P0, PT, RZ, UR5, PT, P0 ;  /* 0x00000005ff007c0c */ /* 0x000fda000bf05300 */
[----:B------:R-:W-:Y:S05]  /*0d50*/  @!P0 BRA `(.L_x_9) ;  /* 0x00000000000c8947 */ /* 0x000fea0003800000 */
[----:B------:R-:W0:Y:S02]  /*0d60*/  LDC.64 R6, c[0x0][0x588] ;  /* 0x00016200ff067b82 */ /* 0x000e240000000a00 */
[----:B0-----:R1:W5:Y:S01]  /*0d70*/  LDG.E R19, desc[UR38][R6.64] ;  /* 0x0000002606137981 */ /* 0x001362000c1e1900 */
[----:B------:R-:W-:Y:S05]  /*0d80*/  BRA `(.L_x_8) ;  /* 0x0000000000087947 */ /* 0x000fea0003800000 */
.L_x_9:
[----:B------:R-:W-:Y:S02]  /*0d90*/  ULDC UR4, c[0x0][0x580] ;  /* 0x0001600000047ab9 */ /* 0x000fe40000000800 */
[----:B------:R-:W-:-:S07]  /*0da0*/  IMAD.U32 R19, RZ, RZ, UR4 ;  /* 0x00000004ff137e24 */ /* 0x000fce000f8e00ff */
.L_x_8:
[----:B------:R-:W-:Y:S02]  /*0db0*/  ULDC.64 UR4, c[0x0][0x5a0] ;  /* 0x0001680000047ab9 */ /* 0x000fe40000000a00 */
[----:B------:R-:W-:-:S04]  /*0dc0*/  ISETP.NE.U32.AND P0, PT, RZ, UR4, PT ;  /* 0x00000004ff007c0c */ /* 0x000fc8000bf05070 */
[----:B------:R-:W-:-:S13]  /*0dd0*/  ISETP.NE.AND.EX P0, PT, RZ, UR5, PT, P0 ;  /* 0x00000005ff007c0c */ /* 0x000fda000bf05300 */
[----:B------:R-:W-:Y:S05]  /*0de0*/  @!P0 BRA `(.L_x_10) ;  /* 0x00000000001c8947 */ /* 0x000fea0003800000 */
[----:B01----:R-:W0:Y:S02]  /*0df0*/  LDC.64 R6, c[0x0][0x5a0] ;  /* 0x00016800ff067b82 */ /* 0x003e240000000a00 */
[----:B0-----:R-:W2:Y:S02]  /*0e00*/  LDG.E.64 R6, desc[UR38][R6.64] ;  /* 0x0000002606067981 */ /* 0x001ea4000c1e1b00 */
[----:B--2---:R-:W-:-:S04]  /*0e10*/  ISETP.NE.U32.AND P0, PT, R6, RZ, PT ;  /* 0x000000ff0600720c */ /* 0x004fc80003f05070 */
[----:B------:R-:W-:-:S13]  /*0e20*/  ISETP.NE.AND.EX P0, PT, R7, RZ, PT, P0 ;  /* 0x000000ff0700720c */ /* 0x000fda0003f05300 */
[----:B------:R-:W-:Y:S05]  /*0e30*/  @!P0 BRA `(.L_x_10) ;  /* 0x0000000000088947 */ /* 0x000fea0003800000 */
[----:B------:R0:W5:Y:S01]  /*0e40*/  LD.E R88, desc[UR38][R6.64] ;  /* 0x0000002606587980 */ /* 0x000162000c101900 */
[----:B------:R-:W-:Y:S05]  /*0e50*/  BRA `(.L_x_11) ;  /* 0x0000000000247947 */ /* 0x000fea0003800000 */
.L_x_10:
[----:B------:R-:W-:Y:S02]  /*0e60*/  ULDC.64 UR4, c[0x0][0x590] ;  /* 0x0001640000047ab9 */ /* 0x000fe40000000a00 */
[----:B------:R-:W-:-:S04]  /*0e70*/  ISETP.NE.U32.AND P0, PT, RZ, UR4, PT ;  /* 0x00000004ff007c0c */ /* 0x000fc8000bf05070 */
[----:B------:R-:W-:-:S13]  /*0e80*/  ISETP.NE.AND.EX P0, PT, RZ, UR5, PT, P0 ;  /* 0x00000005ff007c0c */ /* 0x000fda000bf05300 */
[----:B------:R-:W-:Y:S05]  /*0e90*/  @!P0 BRA `(.L_x_12) ;  /* 0x00000000000c8947 */ /* 0x000fea0003800000 */
[----:B------:R-:W2:Y:S02]  /*0ea0*/  LDC.64 R88, c[0x0][0x590] ;  /* 0x00016400ff587b82 */ /* 0x000ea40000000a00 */
[----:B--2---:R2:W5:Y:S01]  /*0eb0*/  LDG.E R88, desc[UR38][R88.64] ;  /* 0x0000002658587981 */ /* 0x004562000c1e1900 */
[----:B------:R-:W-:Y:S05]  /*0ec0*/  BRA `(.L_x_11) ;  /* 0x0000000000087947 */ /* 0x000fea0003800000 */
.L_x_12:
[----:B------:R-:W-:Y:S02]  /*0ed0*/  ULDC UR4, c[0x0][0x584] ;  /* 0x0001610000047ab9 */ /* 0x000fe40000000800 */
[----:B------:R-:W-:-:S07]  /*0ee0*/  IMAD.U32 R88, RZ, RZ, UR4 ;  /* 0x00000004ff587e24 */ /* 0x000fce000f8e00ff */
.L_x_11:
[----:B------:R-:W-:-:S13]  /*0ef0*/  LOP3.LUT P0, RZ, R0, 0xff, RZ, 0xc0, !PT ;  /* 0x000000ff00ff7812 */ /* 0x000fda000780c0ff */
[----:B------:R-:W-:Y:S05]  /*0f00*/  @!P0 EXIT ;  /* 0x000000000000894d */ /* 0x000fea0003800000 */
[----:B------:R-:W3:Y:S01]  /*0f10*/  LDC R90, c[0x0][0x658] ;  /* 0x00019600ff5a7b82 */ /* 0x000ee20000000800 */
[----:B------:R-:W-:Y:S01]  /*0f20*/  ULDC.64 UR6, c[0x0][0x288] ;  /* 0x0000a20000067ab9 */ /* 0x000fe20000000a00 */
[----:B------:R-:W-:Y:S01]  /*0f30*/  LOP3.LUT R14, R14, 0x1, RZ, 0xc0, !PT ;  /* 0x000000010e0e7812 */ /* 0x000fe200078ec0ff */
[----:B------:R-:W-:Y:S01]  /*0f40*/  UIADD3 UR4, UR7, 0x3f, URZ ;  /* 0x0000003f07047890 */ /* 0x000fe2000fffe03f */
[----:B------:R-:W-:Y:S01]  /*0f50*/  SHF.R.U32.HI R0, RZ, 0x2, R3 ;  /* 0x00000002ff007819 */ /* 0x000fe20000011603 */
[----:B01----:R-:W-:Y:S01]  /*0f60*/  IMAD.MOV.U32 R7, RZ, RZ, -0x1 ;  /* 0xffffffffff077424 */ /* 0x003fe200078e00ff */
[----:B------:R-:W-:Y:S01]  /*0f70*/  SHF.R.U32.HI R4, RZ, 0x1, R4 ;  /* 0x00000001ff047819 */ /* 0x000fe20000011604 */
[----:B------:R-:W-:Y:S01]  /*0f80*/  USHF.R.S32.HI UR5, URZ, 0x1f, UR4 ;  /* 0x0000001f3f057899 */ /* 0x000fe20008011404 */
[----:B------:R-:W0:Y:S01]  /*0f90*/  LDC.64 R92, c[0x0][0x5c8] ;  /* 0x00017200ff5c7b82 */ /* 0x000e220000000a00 */
[----:B------:R-:W-:Y:S01]  /*0fa0*/  IMAD.SHL.U32 R5, R14, 0x40, RZ ;  /* 0x000000400e057824 */ /* 0x000fe200078e00ff */
[----:B------:R-:W-:Y:S01]  /*0fb0*/  LOP3.LUT R0, R0, 0x7, RZ, 0xc0, !PT ;  /* 0x0000000700007812 */ /* 0x000fe200078ec0ff */
[----:B------:R-:W-:Y:S01]  /*0fc0*/  ULEA.HI UR5, UR5, UR4, URZ, 0x6 ;  /* 0x0000000405057291 */ /* 0x000fe2000f8f303f */
[----:B------:R-:W-:Y:S01]  /*0fd0*/  LOP3.LUT R23, R4, 0x30, RZ, 0xc0, !PT ;  /* 0x0000003004177812 */ /* 0x000fe200078ec0ff */
[----:B------:R-:W-:Y:S01]  /*0fe0*/  IMAD.MOV.U32 R9, RZ, RZ, 0x1 ;  /* 0x00000001ff097424 */ /* 0x000fe200078e00ff */
[--C-:B------:R-:W-:Y:S01]  /*0ff0*/  LOP3.LUT R22, R5, 0x40, R0.reuse, 0xe2, !PT ;  /* 0x0000004005167812 */ /* 0x100fe200078ee200 */
[----:B------:R-:W-:Y:S01]  /*1000*/  USHF.R.S32.HI UR43, URZ, 0x6, UR5 ;  /* 0x000000063f2b7899 */ /* 0x000fe20008011405 */
[----:B------:R-:W1:Y:S01]  /*1010*/  LDC R95, c[0x0][0x600] ;  /* 0x00018000ff5f7b82 */ /* 0x000e620000000800 */
[-C--:B------:R-:W-:Y:S01]  /*1020*/  IADD3 R5, RZ, -R23.reuse, -R0 ;  /* 0x80000017ff057210 */ /* 0x080fe20007ffe800 */
[----:B------:R-:W-:Y:S01]  /*1030*/  IMAD.U32 R6, RZ, RZ, UR6 ;  /* 0x00000006ff067e24 */ /* 0x000fe2000f8e00ff */
[C---:B--2---:R-:W-:Y:S01]  /*1040*/  LOP3.LUT R89, R3.reuse, 0x3, RZ, 0xc0, !PT ;  /* 0x0000000303597812 */ /* 0x044fe200078ec0ff */
[----:B------:R-:W-:Y:S01]  /*1050*/  UISETP.LT.AND UP0, UPT, UR43, 0x1, UPT ;  /* 0x000000012b00788c */ /* 0x000fe2000bf01270 */
[----:B------:R-:W-:Y:S01]  /*1060*/  LOP3.LUT R94, R3, 0x80, RZ, 0xc0, !PT ;  /* 0x00000080035e7812 */ /* 0x000fe200078ec0ff */
[----:B------:R-:W-:Y:S01]  /*1070*/  IMAD R5, R14, -0x40, R5 ;  /* 0xffffffc00e057824 */ /* 0x000fe200078e0205 */
[----:B------:R-:W-:Y:S01]  /*1080*/  ULDC UR4, c[0x0][0x284] ;  /* 0x0000a10000047ab9 */ /* 0x000fe20000000800 */
[-C--:B---3--:R-:W-:Y:S01]  /*1090*/  SHF.L.U32 R7, R7, R90.reuse, RZ ;  /* 0x0000005a07077219 */ /* 0x088fe200000006ff */
[----:B------:R-:W-:Y:S01]  /*10a0*/  USEL UR44, UR43, 0x1, UP0 ;  /* 0x000000012b2c7887 */ /* 0x000fe20008000000 */
[----:B------:R-:W-:Y:S01]  /*10b0*/  LOP3.LUT R22, R22, R23, RZ, 0xfc, !PT ;  /* 0x0000001716167212 */ /* 0x000fe200078efcff */
[----:B------:R-:W-:Y:S01]  /*10c0*/  IMAD R89, R89, -0x2, R6 ;  /* 0xfffffffe59597824 */ /* 0x000fe200078e0206 */
[----:B------:R-:W-:Y:S01]  /*10d0*/  SHF.L.U32 R90, R9, R90, RZ ;  /* 0x0000005a095a7219 */ /* 0x000fe200000006ff */
[----:B------:R-:W-:Y:S01]  /*10e0*/  VIADD R97, R5, UR4 ;  /* 0x0000000405617c36 */ /* 0x000fe20008000000 */
[----:B------:R-:W-:Y:S01]  /*10f0*/  LOP3.LUT R98, R18, 0x1, RZ, 0xfc, !PT ;  /* 0x0000000112627812 */ /* 0x000fe200078efcff */
[----:B------:R-:W-:Y:S01]  /*1100*/  IMAD.MOV.U32 R23, RZ, RZ, RZ ;  /* 0x000000ffff177224 */ /* 0x000fe200078e00ff */
[C---:B0-----:R-:W-:Y:S01]  /*1110*/  SHF.L.U64.HI R91, R92.reuse, 0x3, R93 ;  /* 0x000000035c5b7819 */ /* 0x041fe2000001025d */
[----:B------:R-:W-:Y:S01]  /*1120*/  IMAD.SHL.U32 R92, R92, 0x8, RZ ;  /* 0x000000085c5c7824 */ /* 0x000fe200078e00ff */
[----:B------:R-:W-:Y:S01]  /*1130*/  SHF.R.U32.HI R94, RZ, 0x7, R94 ;  /* 0x00000007ff5e7819 */ /* 0x000fe2000001165e */
[----:B------:R-:W-:Y:S01]  /*1140*/  IMAD.SHL.U32 R93, R3, 0x2, RZ ;  /* 0x00000002035d7824 */ /* 0x000fe200078e00ff */
[----:B------:R-:W-:Y:S01]  /*1150*/  LOP3.LUT R96, RZ, R7, RZ, 0x33, !PT ;  /* 0x00000007ff607212 */ /* 0x000fe200078e33ff */
[----:B------:R-:W-:Y:S01]  /*1160*/  UIADD3 UR44, UR43, -UR44, URZ ;  /* 0x8000002c2b2c7290 */ /* 0x000fe2000fffe03f */
[----:B------:R-:W-:Y:S01]  /*1170*/  UMOV UR40, URZ ;  /* 0x0000003f00287c82 */ /* 0x000fe20008000000 */
[----:B-1----:R-:W-:Y:S01]  /*1180*/  VIADD R95, R95, 0xffffffff ;  /* 0xffffffff5f5f7836 */ /* 0x002fe20000000000 */
[----:B------:R-:W-:-:S09]  /*1190*/  UMOV UR41, URZ ;  /* 0x0000003f00297c82 */ /* 0x000fd20008000000 */
.L_x_158:
[----:B0-----:R-:W0:Y:S01]  /*11a0*/  SHFL.IDX PT, R0, R94, RZ, 0x1f ;  /* 0x00001fff5e007589 */ /* 0x001e2200000e0000 */
[----:B-1----:R-:W1:Y:S01]  /*11b0*/  S2UR UR7, SR_CgaCtaId ;  /* 0x00000000000779c3 */ /* 0x002e620000008800 */
[----:B------:R-:W-:Y:S01]  /*11c0*/  UMOV UR6, 0x400 ;  /* 0x0000040000067882 */ /* 0x000fe20000000000 */
[----:B0-----:R-:W-:Y:S01]  /*11d0*/  R2UR UR4, R0 ;  /* 0x00000000000472ca */ /* 0x001fe200000e0000 */
[----:B-1----:R-:W-:-:S12]  /*11e0*/  ULEA UR46, UR7, UR6, 0x18 ;  /* 0x00000006072e7291 */ /* 0x002fd8000f8ec03f */
[----:B------:R-:W-:-:S04]  /*11f0*/  ULEA.HI UR5, UR4, UR4, URZ, 0x1 ;  /* 0x0000000404057291 */ /* 0x000fc8000f8f083f */
[----:B------:R-:W-:-:S04]  /*1200*/  ULOP3.LUT UR5, UR5, 0x7fffe, URZ, 0xc0, !UPT ;  /* 0x0007fffe05057892 */ /* 0x000fc8000f8ec03f */
[----:B------:R-:W-:-:S03]  /*1210*/  UIADD3 UR5, UR4, -UR5, URZ ;  /* 0x8000000504057290 */ /* 0x000fc6000fffe03f */
[----:B------:R-:W-:Y:S01]  /*1220*/  ULDC UR4, c[0x0][0x28c] ;  /* 0x0000a30000047ab9 */ /* 0x000fe20000000800 */
[----:B------:R-:W-:Y:S01]  /*1230*/  ULEA UR5, UR5, UR46, 0xd ;  /* 0x0000002e05057291 */ /* 0x000fe2000f8e683f */
[----:B------:R-:W-:-:S03]  /*1240*/  ISETP.LT.AND P0, PT, RZ, UR4, PT ;  /* 0x00000004ff007c0c */ /* 0x000fc6000bf01270 */
[----:B------:R-:W-:-:S04]  /*1250*/  UIADD3 UR5, UR5, 0x100, URZ ;  /* 0x0000010005057890 */ /* 0x000fc8000fffe03f */
[----:B------:R-:W-:-:S04]  /*1260*/  USHF.R.U32.HI UR5, URZ, 0x4, UR5 ;  /* 0x000000043f057899 */ /* 0x000fc80008011605 */
[----:B------:R-:W-:Y:S02]  /*1270*/  ULOP3.LUT UR45, UR5, 0x3fff, URZ, 0xc0, !UPT ;  /* 0x00003fff052d7892 */ /* 0x000fe4000f8ec03f */
[----:B--2345:R-:W-:Y:S10]  /*1280*/  @P0 BRA `(.L_x_13) ;  /* 0x0000000000400947 */ /* 0x03cff40003800000 */
[----:B------:R-:W-:Y:S01]  /*1290*/  MOV R0, 0x0 ;  /* 0x0000000000007802 */ /* 0x000fe20000000f00 */
[----:B------:R-:W-:Y:S01]  /*12a0*/  ULDC.64 UR4, c[0x4][0x68] ;  /* 0x01001a0000047ab9 */ /* 0x000fe20000000a00 */
[----:B------:R-:W-:Y:S01]  /*12b0*/  ULDC.64 UR6, c[0x4][0x8] ;  /* 0x0100020000067ab9 */ /* 0x000fe20000000a00 */
[----:B------:R-:W-:Y:S01]  /*12c0*/  IMAD.U32 R4, RZ, RZ, UR4 ;  /* 0x00000004ff047e24 */ /* 0x000fe2000f8e00ff */
[----:B------:R0:W1:Y:S01]  /*12d0*/  LDC.64 R14, c[0x4][R0] ;  /* 0x01000000000e7b82 */ /* 0x0000620000000a00 */
[----:B------:R-:W-:Y:S01]  /*12e0*/  IMAD.U32 R5, RZ, RZ, UR5 ;  /* 0x00000005ff057e24 */ /* 0x000fe2000f8e00ff */
[----:B------:R-:W-:Y:S01]  /*12f0*/  ULDC.64 UR4, c[0x4][0x70] ;  /* 0x01001c0000047ab9 */ /* 0x000fe20000000a00 */
[----:B------:R-:W-:Y:S02]  /*1300*/  IMAD.U32 R10, RZ, RZ, UR6 ;  /* 0x00000006ff0a7e24 */ /* 0x000fe4000f8e00ff */
[----:B------:R-:W-:Y:S02]  /*1310*/  IMAD.U32 R6, RZ, RZ, UR4 ;  /* 0x00000004ff067e24 */ /* 0x000fe4000f8e00ff */
[----:B------:R-:W-:-:S02]  /*1320*/  IMAD.U32 R7, RZ, RZ, UR5 ;  /* 0x00000005ff077e24 */ /* 0x000fc4000f8e00ff */
[----:B------:R-:W-:Y:S02]  /*1330*/  IMAD.U32 R11, RZ, RZ, UR7 ;  /* 0x00000007ff0b7e24 */ /* 0x000fe4000f8e00ff */
[----:B------:R-:W-:Y:S02]  /*1340*/  IMAD.MOV.U32 R8, RZ, RZ, 0x1e1 ;  /* 0x000001e1ff087424 */ /* 0x000fe400078e00ff */
[----:B------:R-:W-:Y:S02]  /*1350*/  IMAD.MOV.U32 R12, RZ, RZ, 0x1 ;  /* 0x00000001ff0c7424 */ /* 0x000fe400078e00ff */
[----:B0-----:R-:W-:-:S07]  /*1360*/  IMAD.MOV.U32 R13, RZ, RZ, RZ ;  /* 0x000000ffff0d7224 */ /* 0x001fce00078e00ff */
[----:B------:R-:W-:-:S07]  /*1370*/  LEPC R20, `(.L_x_13) ;  /* 0x000000001014794e */ /* 0x000fce0000000000 */
[----:B-1---5:R-:W-:Y:S05]  /*1380*/  CALL.ABS.NOINC R14 ;  /* 0x000000000e007343 */ /* 0x022fea0003c00000 */
.L_x_13:
[----:B------:R-:W-:-:S13]  /*1390*/  ISETP.NE.AND P0, PT, R98, 0x3, PT ;  /* 0x000000036200780c */ /* 0x000fda0003f05270 */
[----:B------:R-:W-:Y:S05]  /*13a0*/  @!P0 BRA `(.L_x_14) ;  /* 0x0000000000048947 */ /* 0x000fea0003800000 */
[----:B------:R-:W-:Y:S01]  /*13b0*/  BPT.TRAP 0x1 ;  /* 0x000000040000795c */ /* 0x000fe20000300000 */
.L_x_14:
[----:B------:R-:W-:Y:S02]  /*13c0*/  IMAD.U32 R3, RZ, RZ, UR41 ;  /* 0x00000029ff037e24 */ /* 0x000fe4000f8e00ff */
[----:B------:R-:W-:-:S03]  /*13d0*/  IMAD.U32 R0, RZ, RZ, UR40 ;  /* 0x00000028ff007e24 */ /* 0x000fc6000f8e00ff */
[----:B------:R-:W-:Y:S02]  /*13e0*/  LEA R3, R3, UR46, 0x3 ;  /* 0x0000002e03037c11 */ /* 0x000fe4000f8e18ff */
[----:B------:R-:W-:-:S04]  /*13f0*/  SHF.L.U32 R0, R0, 0x1f, RZ ;  /* 0x0000001f00007819 */ /* 0x000fc800000006ff */
[----:B------:R0:W1:Y:S01]  /*1400*/  SYNCS.PHASECHK.TRANS64.TRYWAIT P1, [R3+URZ], R0 ;  /* 0x00000000030075a7 */ /* 0x000062000802017f */
[----:B------:R-:W-:Y:S05]  /*1410*/  @!P0 BRA `(.L_x_15) ;  /* 0x0000000000048947 */ /* 0x000fea0003800000 */
[----:B------:R-:W-:Y:S01]  /*1420*/  BPT.TRAP 0x1 ;  /* 0x000000040000795c */ /* 0x000fe20000300000 */
.L_x_15:
[----:B------:R-:W-:-:S05]  /*1430*/  IMAD.U32 R4, RZ, RZ, UR44 ;  /* 0x0000002cff047e24 */ /* 0x000fca000f8e00ff */
[----:B------:R-:W-:Y:S01]  /*1440*/  ISETP.GE.AND P2, PT, R4, 0x1, PT ;  /* 0x000000010400780c */ /* 0x000fe20003f46270 */
[----:B-1----:R-:W-:-:S12]  /*1450*/  @P1 BRA `(.L_x_16) ;  /* 0x0000000000081947 */ /* 0x002fd80003800000 */
[----:B------:R-:W1:Y:S02]  /*1460*/  SYNCS.PHASECHK.TRANS64.TRYWAIT P1, [R3+URZ], R0 ;  /* 0x00000000030075a7 */ /* 0x000e64000802017f */
[----:B-1----:R-:W-:Y:S05]  /*1470*/  @!P1 BRA `(.L_x_17) ;  /* 0x00000064008c9947 */ /* 0x002fea0003800000 */
.L_x_16:
[----:B------:R-:W-:Y:S05]  /*1480*/  WARPSYNC.ALL ;  /* 0x0000000000007948 */ /* 0x000fea0003800000 */
[----:B------:R-:W-:Y:S01]  /*1490*/  UIADD3 UR4, UR46, 0xc100, URZ ;  /* 0x0000c1002e047890 */ /* 0x000fe2000fffe03f */
[----:B------:R-:W-:Y:S01]  /*14a0*/  WARPGROUP.ARRIVE ;  /* 0x00000000000079c5 */ /* 0x000fe20000000000 */
[----:B------:R-:W-:Y:S02]  /*14b0*/  ULEA UR5, UR41, UR45, 0xa ;  /* 0x0000002d29057291 */ /* 0x000fe4000f8e503f */
[----:B------:R-:W-:Y:S01]  /*14c0*/  USHF.R.U32.HI UR4, URZ, 0x4, UR4 ;  /* 0x000000043f047899 */ /* 0x000fe20008011604 */
[----:B------:R-:W-:Y:S01]  /*14d0*/  UMOV UR9, 0x40000040 ;  /* 0x4000004000097882 */ /* 0x000fe20000000000 */
[----:B------:R-:W-:-:S02]  /*14e0*/  UMOV UR11, 0x40000040 ;  /* 0x40000040000b7882 */ /* 0x000fc40000000000 */
[----:B------:R-:W-:Y:S01]  /*14f0*/  ULOP3.LUT UR4, UR4, 0x3fff, URZ, 0xc0, !UPT ;  /* 0x00003fff04047892 */ /* 0x000fe2000f8ec03f */
[----:B------:R-:W-:-:S03]  /*1500*/  UMOV UR8, UR5 ;  /* 0x0000000500087c82 */ /* 0x000fc60008000000 */
[----:B------:R-:W-:-:S04]  /*1510*/  ULOP3.LUT UR4, UR4, 0x2000000, URZ, 0xfc, !UPT ;  /* 0x0200000004047892 */ /* 0x000fc8000f8efc3f */
[----:B------:R-:W-:-:S07]  /*1520*/  ULEA UR6, UR41, UR4, 0xa ;  /* 0x0000000429067291 */ /* 0x000fce000f8e503f */
[----:B------:R-:W-:Y:S02]  /*1530*/  UMOV UR10, UR6 ;  /* 0x00000006000a7c82 */ /* 0x000fe40008000000 */
[----:B------:R-:W-:Y:S01]  /*1540*/  HGMMA.64x128x16.F32 R24, gdesc[UR8].tnspA.tnspB, RZ, !UPT, gsb0 ;  /* 0x61e00000081879f0 */ /* 0x000fe2000c0008ff */
[----:B------:R-:W-:Y:S02]  /*1550*/  UIADD3 UR8, UR5, 0x80, URZ ;  /* 0x0000008005087890 */ /* 0x000fe4000fffe03f */
[----:B------:R-:W-:Y:S01]  /*1560*/  UIADD3 UR10, UR6, 0x80, URZ ;  /* 0x00000080060a7890 */ /* 0x000fe2000fffe03f */
[----:B------:R-:W-:Y:S01]  /*1570*/  UMOV UR9, 0x40000040 ;  /* 0x4000004000097882 */ /* 0x000fe20000000000 */
[----:B------:R-:W-:Y:S01]  /*1580*/  UMOV UR11, 0x40000040 ;  /* 0x40000040000b7882 */ /* 0x000fe20000000000 */
[----:B------:R-:W-:Y:S02]  /*1590*/  WARPGROUP.DEPBAR.LE gsb0, 0x0 ;  /* 0x00008000000079c5 */ /* 0x000fe40000010000 */
[----:B------:R-:W-:-:S06]  /*15a0*/  WARPGROUP.ARRIVE ;  /* 0x00000000000079c5 */ /* 0x000fcc0000000000 */
[----:B------:R-:W-:Y:S01]  /*15b0*/  HGMMA.64x128x16.F32 R24, gdesc[UR8].tnspA.tnspB, R24, gsb0 ;  /* 0x61e00000081879f0 */ /* 0x000fe20008000818 */
        /* <DEDUP_REMOVED lines=13> */
[----:B------:R-:W-:Y:S03]  /*1690*/  HGMMA.64x128x16.F32 R24, gdesc[UR8].tnspA.tnspB, R24, gsb0 ;  /* 0x61e00000081879f0 */ /* 0x000fe60008000818 */
[----:B------:R-:W-:Y:S02]  /*16a0*/  WARPGROUP.DEPBAR.LE gsb0, 0x0 ;  /* 0x00008000000079c5 */ /* 0x000fe40000010000 */
[----:B------:R-:W-:Y:S05]  /*16b0*/  @!P2 BRA `(.L_x_18) ;  /* 0x00000004001ca947 */ /* 0x000fea0003800000 */
[----:B------:R-:W-:Y:S01]  /*16c0*/  UIADD3 UR5, UR41, 0x1, URZ ;  /* 0x0000000129057890 */ /* 0x000fe2000fffe03f */
[----:B01----:R-:W-:-:S03]  /*16d0*/  IMAD.U32 R0, RZ, RZ, UR44 ;  /* 0x0000002cff007e24 */ /* 0x003fc6000f8e00ff */
[----:B------:R-:W-:-:S04]  /*16e0*/  UISETP.NE.AND UP0, UPT, UR5, 0x3, UPT ;  /* 0x000000030500788c */ /* 0x000fc8000bf05270 */
[----:B------:R-:W-:Y:S02]  /*16f0*/  USEL UR6, URZ, 0x1, UP0 ;  /* 0x000000013f067887 */ /* 0x000fe40008000000 */
[----:B------:R-:W-:Y:S02]  /*1700*/  USEL UR5, UR5, URZ, UP0 ;  /* 0x0000003f05057287 */ /* 0x000fe40008000000 */
[----:B------:R-:W-:-:S06]  /*1710*/  ULOP3.LUT UR6, UR40, UR6, URZ, 0x3c, !UPT ;  /* 0x0000000628067292 */ /* 0x000fcc000f8e3c3f */
[----:B------:R-:W-:Y:S01]  /*1720*/  IMAD.U32 R5, RZ, RZ, UR6 ;  /* 0x00000006ff057e24 */ /* 0x000fe2000f8e00ff */
[----:B------:R-:W-:-:S06]  /*1730*/  UMOV UR6, UR41 ;  /* 0x0000002900067c82 */ /* 0x000fcc0008000000 */
.L_x_25:
[----:B01----:R-:W-:Y:S05]  /*1740*/  @!P0 BRA `(.L_x_19) ;  /* 0x0000000000048947 */ /* 0x003fea0003800000 */
[----:B------:R-:W-:Y:S01]  /*1750*/  BPT.TRAP 0x1 ;  /* 0x000000040000795c */ /* 0x000fe20000300000 */
.L_x_19:
[----:B------:R-:W0:Y:S01]  /*1760*/  S2UR UR8, SR_CgaCtaId ;  /* 0x00000000000879c3 */ /* 0x000e220000008800 */
[----:B------:R-:W-:Y:S01]  /*1770*/  UMOV UR7, 0x400 ;  /* 0x0000040000077882 */ /* 0x000fe20000000000 */
[----:B------:R-:W-:Y:S01]  /*1780*/  SHF.L.U32 R3, R5, 0x1f, RZ ;  /* 0x0000001f05037819 */ /* 0x000fe200000006ff */
[----:B0-----:R-:W-:-:S04]  /*1790*/  ULEA UR13, UR8, UR7, 0x18 ;  /* 0x00000007080d7291 */ /* 0x001fc8000f8ec03f */
[----:B------:R-:W-:-:S09]  /*17a0*/  ULEA UR7, UR5, UR13, 0x3 ;  /* 0x0000000d05077291 */ /* 0x000fd2000f8e183f */
[----:B------:R0:W1:Y:S01]  /*17b0*/  SYNCS.PHASECHK.TRANS64.TRYWAIT P1, [UR7], R3 ;  /* 0x00000003ff0075a7 */ /* 0x0000620008020147 */
[----:B------:R-:W-:Y:S05]  /*17c0*/  @!P0 BRA `(.L_x_20) ;  /* 0x0000000000048947 */ /* 0x000fea0003800000 */
[----:B------:R-:W-:Y:S01]  /*17d0*/  BPT.TRAP 0x1 ;  /* 0x000000040000795c */ /* 0x000fe20000300000 */
.L_x_20:
[----:B-1----:R-:W-:Y:S05]  /*17e0*/  @P1 BRA `(.L_x_21) ;  /* 0x0000000000081947 */ /* 0x002fea0003800000 */
[----:B------:R-:W1:Y:S02]  /*17f0*/  SYNCS.PHASECHK.TRANS64.TRYWAIT P1, [UR7], R3 ;  /* 0x00000003ff0075a7 */ /* 0x000e640008020147 */
[----:B-1----:R-:W-:Y:S05]  /*1800*/  @!P1 BRA `(.L_x_22) ;  /* 0x0000006000bc9947 */ /* 0x002fea0003800000 */
.L_x_21:
[----:B------:R-:W-:Y:S01]  /*1810*/  ULEA UR7, UR5, UR45, 0xa ;  /* 0x0000002d05077291 */ /* 0x000fe2000f8e503f */
[----:B------:R-:W-:Y:S01]  /*1820*/  WARPGROUP.ARRIVE ;  /* 0x00000000000079c5 */ /* 0x000fe20000000000 */
[----:B------:R-:W-:Y:S01]  /*1830*/  ULEA UR12, UR5, UR4, 0xa ;  /* 0x00000004050c7291 */ /* 0x000fe2000f8e503f */
[----:B------:R-:W-:Y:S01]  /*1840*/  UMOV UR9, 0x40000040 ;  /* 0x4000004000097882 */ /* 0x000fe20000000000 */
[----:B------:R-:W-:-:S03]  /*1850*/  UMOV UR11, 0x40000040 ;  /* 0x40000040000b7882 */ /* 0x000fc60000000000 */
[----:B------:R-:W-:Y:S02]  /*1860*/  UMOV UR8, UR7 ;  /* 0x0000000700087c82 */ /* 0x000fe40008000000 */
[----:B------:R-:W-:Y:S02]  /*1870*/  UMOV UR10, UR12 ;  /* 0x0000000c000a7c82 */ /* 0x000fe40008000000 */
[----:B------:R-:W-:Y:S01]  /*1880*/  HGMMA.64x128x16.F32 R24, gdesc[UR8].tnspA.tnspB, R24, gsb0 ;  /* 0x61e00000081879f0 */ /* 0x000fe20008000818 */
[----:B------:R-:W-:Y:S02]  /*1890*/  UIADD3 UR8, UR7, 0x80, URZ ;  /* 0x0000008007087890 */ /* 0x000fe4000fffe03f */
[----:B------:R-:W-:Y:S01]  /*18a0*/  UIADD3 UR10, UR12, 0x80, URZ ;  /* 0x000000800c0a7890 */ /* 0x000fe2000fffe03f */
[----:B------:R-:W-:Y:S01]  /*18b0*/  UMOV UR9, 0x40000040 ;  /* 0x4000004000097882 */ /* 0x000fe20000000000 */
[----:B------:R-:W-:Y:S01]  /*18c0*/  UMOV UR11, 0x40000040 ;  /* 0x40000040000b7882 */ /* 0x000fe20000000000 */
[----:B------:R-:W-:-:S02]  /*18d0*/  WARPGROUP.DEPBAR.LE gsb0, 0x0 ;  /* 0x00008000000079c5 */ /* 0x000fc40000010000 */
        /* <DEDUP_REMOVED lines=18> */
[----:B------:R-:W-:Y:S01]  /*1a00*/  BPT.TRAP 0x1 ;  /* 0x000000040000795c */ /* 0x000fe20000300000 */
.L_x_23:
[----:B------:R-:W-:Y:S01]  /*1a10*/  ULEA UR7, UR6, UR13, 0x3 ;  /* 0x0000000d06077291 */ /* 0x000fe2000f8e183f */
[----:B------:R-:W-:-:S03]  /*1a20*/  ISETP.GT.U32.AND P1, PT, R18, 0x1, PT ;  /* 0x000000011200780c */ /* 0x000fc60003f24070 */
[----:B------:R-:W-:-:S04]  /*1a30*/  UIADD3 UR7, UR7, 0x18, URZ ;  /* 0x0000001807077890 */ /* 0x000fc8000fffe03f */
[----:B------:R-:W-:-:S09]  /*1a40*/  UPRMT UR7, URZ, 0x654, UR7 ;  /* 0x000006543f077896 */ /* 0x000fd20008000007 */
[----:B------:R-:W-:Y:S01]  /*1a50*/  SYNCS.ARRIVE.TRANS64.RED.A1T0 RZ, [UR7], RZ ;  /* 0x000000ffffff79a7 */ /* 0x000fe20008100407 */
[----:B------:R-:W-:Y:S05]  /*1a60*/  @P1 BRA `(.L_x_24) ;  /* 0x0000000000041947 */ /* 0x000fea0003800000 */
[----:B------:R-:W-:Y:S01]  /*1a70*/  BPT.TRAP 0x1 ;  /* 0x000000040000795c */ /* 0x000fe20000300000 */
.L_x_24:
[----:B------:R-:W-:Y:S01]  /*1a80*/  UIADD3 UR5, UR5, 0x1, URZ ;  /* 0x0000000105057890 */ /* 0x000fe2000fffe03f */
[C---:B------:R-:W-:Y:S01]  /*1a90*/  ISETP.GT.AND P1, PT, R0.reuse, 0x1, PT ;  /* 0x000000010000780c */ /* 0x040fe20003f24270 */
[----:B------:R-:W-:Y:S01]  /*1aa0*/  UIADD3 UR6, UR6, 0x1, URZ ;  /* 0x0000000106067890 */ /* 0x000fe2000fffe03f */
[----:B------:R-:W-:Y:S01]  /*1ab0*/  VIADD R0, R0, 0xffffffff ;  /* 0xffffffff00007836 */ /* 0x000fe20000000000 */
[----:B------:R-:W-:Y:S02]  /*1ac0*/  UISETP.NE.AND UP0, UPT, UR5, 0x3, UPT ;  /* 0x000000030500788c */ /* 0x000fe4000bf05270 */
[----:B------:R-:W-:Y:S02]  /*1ad0*/  UISETP.NE.AND UP1, UPT, UR6, 0x3, UPT ;  /* 0x000000030600788c */ /* 0x000fe4000bf25270 */
[----:B------:R-:W-:Y:S02]  /*1ae0*/  USEL UR7, URZ, 0x1, UP0 ;  /* 0x000000013f077887 */ /* 0x000fe40008000000 */
[----:B------:R-:W-:-:S02]  /*1af0*/  USEL UR5, UR5, URZ, UP0 ;  /* 0x0000003f05057287 */ /* 0x000fc40008000000 */
[----:B------:R-:W-:Y:S02]  /*1b00*/  USEL UR6, UR6, URZ, UP1 ;  /* 0x0000003f06067287 */ /* 0x000fe40008800000 */
[----:B------:R-:W-:Y:S01]  /*1b10*/  LOP3.LUT R5, R5, UR7, RZ, 0x3c, !PT ;  /* 0x0000000705057c12 */ /* 0x000fe2000f8e3cff */
[----:B------:R-:W-:Y:S09]  /*1b20*/  @P1 BRA `(.L_x_25) ;  /* 0xfffffffc00041947 */ /* 0x000ff2000383ffff */
.L_x_18:
[----:B01----:R-:W0:Y:S02]  /*1b30*/  LDC R0, c[0x0][0x28c] ;  /* 0x0000a300ff007b82 */ /* 0x003e240000000800 */
[----:B0-----:R-:W-:-:S13]  /*1b40*/  ISETP.GE.AND P1, PT, R0, 0x1, PT ;  /* 0x000000010000780c */ /* 0x001fda0003f26270 */
[----:B------:R-:W-:Y:S05]  /*1b50*/  @!P1 BRA `(.L_x_26) ;  /* 0x0000000000409947 */ /* 0x000fea0003800000 */
[----:B------:R-:W-:Y:S05]  /*1b60*/  @!P0 BRA `(.L_x_27) ;  /* 0x0000000000048947 */ /* 0x000fea0003800000 */
[----:B------:R-:W-:Y:S01]  /*1b70*/  BPT.TRAP 0x1 ;  /* 0x000000040000795c */ /* 0x000fe20000300000 */
.L_x_27:
[----:B------:R-:W0:Y:S01]  /*1b80*/  S2UR UR7, SR_CgaCtaId ;  /* 0x00000000000779c3 */ /* 0x000e220000008800 */
[----:B------:R-:W-:Y:S01]  /*1b90*/  UIADD3 UR6, UR44, UR41, URZ ;  /* 0x000000292c067290 */ /* 0x000fe2000fffe03f */
[----:B------:R-:W-:-:S03]  /*1ba0*/  ISETP.GT.U32.AND P0, PT, R18, 0x1, PT ;  /* 0x000000011200780c */ /* 0x000fc60003f04070 */
[----:B------:R-:W-:-:S04]  /*1bb0*/  UIMAD.WIDE.U32 UR4, UR6, -0x55555555, URZ ;  /* 0xaaaaaaab060478a5 */ /* 0x000fc8000f8e003f */
[----:B------:R-:W-:-:S03]  /*1bc0*/  USHF.R.U32.HI UR4, URZ, 0x1, UR5 ;  /* 0x000000013f047899 */ /* 0x000fc60008011605 */
[----:B------:R-:W-:Y:S01]  /*1bd0*/  UMOV UR5, 0x400 ;  /* 0x0000040000057882 */ /* 0x000fe20000000000 */
[----:B------:R-:W-:Y:S02]  /*1be0*/  UIMAD UR6, UR4, -0x3, UR6 ;  /* 0xfffffffd040678a4 */ /* 0x000fe4000f8e0206 */
[----:B0-----:R-:W-:-:S04]  /*1bf0*/  ULEA UR5, UR7, UR5, 0x18 ;  /* 0x0000000507057291 */ /* 0x001fc8000f8ec03f */
[----:B------:R-:W-:-:S04]  /*1c00*/  ULEA UR6, UR6, UR5, 0x3 ;  /* 0x0000000506067291 */ /* 0x000fc8000f8e183f */
[----:B------:R-:W-:-:S04]  /*1c10*/  UIADD3 UR6, UR6, 0x18, URZ ;  /* 0x0000001806067890 */ /* 0x000fc8000fffe03f */
[----:B------:R-:W-:-:S09]  /*1c20*/  UPRMT UR6, URZ, 0x654, UR6 ;  /* 0x000006543f067896 */ /* 0x000fd20008000006 */
[----:B------:R-:W-:Y:S01]  /*1c30*/  SYNCS.ARRIVE.TRANS64.RED.A1T0 RZ, [UR6], RZ ;  /* 0x000000ffffff79a7 */ /* 0x000fe20008100406 */
[----:B------:R-:W-:Y:S05]  /*1c40*/  @P0 BRA `(.L_x_26) ;  /* 0x0000000000040947 */ /* 0x000fea0003800000 */
[----:B------:R-:W-:Y:S01]  /*1c50*/  BPT.TRAP 0x1 ;  /* 0x000000040000795c */ /* 0x000fe20000300000 */
.L_x_26:
[----:B------:R-:W-:Y:S01]  /*1c60*/  IMAD.SHL.U32 R6, R100, 0x80, RZ ;  /* 0x0000008064067824 */ /* 0x000fe200078e00ff */
[----:B------:R-:W-:Y:S01]  /*1c70*/  UIADD3 UR41, UR43, UR41, URZ ;  /* 0x000000292b297290 */ /* 0x000fe2000fffe03f */
[----:B------:R-:W-:Y:S01]  /*1c80*/  SHF.R.S32.HI R11, RZ, 0x1f, R99 ;  /* 0x0000001fff0b7819 */ /* 0x000fe20000011463 */
[----:B------:R-:W-:Y:S01]  /*1c90*/  UISETP.GE.U32.AND UP1, UPT, UR43, 0x3, UPT ;  /* 0x000000032b00788c */ /* 0x000fe2000bf26070 */
[----:B------:R-:W-:Y:S01]  /*1ca0*/  IMAD.SHL.U32 R10, R101, 0x80, RZ ;  /* 0x00000080650a7824 */ /* 0x000fe200078e00ff */
[----:B------:R-:W-:Y:S01]  /*1cb0*/  ULDC UR7, c[0x0][0x288] ;  /* 0x0000a20000077ab9 */ /* 0x000fe20000000800 */
[C---:B------:R-:W-:Y:S01]  /*1cc0*/  LOP3.LUT R8, R6.reuse, 0x6, R93, 0xf8, !PT ;  /* 0x0000000606087812 */ /* 0x040fe200078ef85d */
[----:B------:R-:W-:Y:S01]  /*1cd0*/  UISETP.GT.U32.AND UP0, UPT, UR41, 0x2, UPT ;  /* 0x000000022900788c */ /* 0x000fe2000bf04070 */
[----:B------:R-:W-:Y:S01]  /*1ce0*/  ISETP.GE.AND P0, PT, R6, UR7, PT ;  /* 0x0000000706007c0c */ /* 0x000fe2000bf06270 */
[----:B------:R-:W-:Y:S01]  /*1cf0*/  ULDC.64 UR4, c[0x0][0x5d0] ;  /* 0x0001740000047ab9 */ /* 0x000fe20000000a00 */
[--C-:B------:R-:W-:Y:S01]  /*1d00*/  SHF.R.S32.HI R9, RZ, 0x1f, R8.reuse ;  /* 0x0000001fff097819 */ /* 0x100fe20000011408 */
[----:B------:R-:W-:Y:S01]  /*1d10*/  ULDC UR10, c[0x0][0x284] ;  /* 0x0000a100000a7ab9 */ /* 0x000fe20000000800 */
[----:B------:R-:W-:Y:S01]  /*1d20*/  IMAD R0, R11, UR4, RZ ;  /* 0x000000040b007c24 */ /* 0x000fe2000f8e02ff */
[----:B------:R-:W-:Y:S01]  /*1d30*/  UISETP.LT.U32.AND UP0, UPT, UR43, 0x3, UP0 ;  /* 0x000000032b00788c */ /* 0x000fe20008701070 */
[----:B------:R-:W-:Y:S01]  /*1d40*/  ISETP.GE.OR P0, PT, R10, UR10, P0 ;  /* 0x0000000a0a007c0c */ /* 0x000fe20008706670 */
[----:B------:R-:W-:Y:S01]  /*1d50*/  IMAD.WIDE.U32 R4, R99, UR4, R8 ;  /* 0x0000000463047c25 */ /* 0x000fe2000f8e0008 */
[----:B------:R-:W-:Y:S01]  /*1d60*/  ULDC.64 UR8, c[0x0][0x5c8] ;  /* 0x0001720000087ab9 */ /* 0x000fe20000000a00 */
[----:B------:R-:W-:-:S02]  /*1d70*/  USEL UR6, URZ, 0x1, !UP0 ;  /* 0x000000013f067887 */ /* 0x000fc4000c000000 */
[----:B------:R-:W-:Y:S01]  /*1d80*/  IMAD R3, R99, UR5, R0 ;  /* 0x0000000563037c24 */ /* 0x000fe2000f8e0200 */
[----:B------:R-:W-:Y:S01]  /*1d90*/  @UP1 UIMAD.WIDE.U32 UR4, UR41, -0x55555555, URZ ;  /* 0xaaaaaaab290418a5 */ /* 0x000fe2000f8e003f */
[----:B------:R-:W-:Y:S01]  /*1da0*/  IMAD.WIDE R100, R101, 0x80, R22 ;  /* 0x0000008065647825 */ /* 0x000fe200078e0216 */
[----:B------:R-:W-:Y:S02]  /*1db0*/  ULOP3.LUT UR40, UR40, UR6, URZ, 0x3c, !UPT ;  /* 0x0000000628287292 */ /* 0x000fe4000f8e3c3f */
[----:B------:R-:W-:Y:S01]  /*1dc0*/  @UP1 USHF.R.U32.HI UR4, URZ, 0x1, UR5 ;  /* 0x000000013f041899 */ /* 0x000fe20008011605 */
[----:B------:R-:W-:Y:S02]  /*1dd0*/  IMAD.IADD R5, R5, 0x1, R3 ;  /* 0x0000000105057824 */ /* 0x000fe400078e0203 */
[----:B------:R-:W-:Y:S01]  /*1de0*/  IMAD R3, R101, UR8, RZ ;  /* 0x0000000865037c24 */ /* 0x000fe2000f8e02ff */
[----:B------:R-:W-:Y:S01]  /*1df0*/  @UP1 ULOP3.LUT UR40, UR40, 0x1, UR4, 0x78, !UPT ;  /* 0x0000000128281892 */ /* 0x000fe2000f8e7804 */
[----:B------:R-:W-:-:S04]  /*1e00*/  IMAD.WIDE.U32 R102, R100, UR8, R4 ;  /* 0x0000000864667c25 */ /* 0x000fc8000f8e0004 */
[----:B------:R-:W-:Y:S02]  /*1e10*/  IMAD R7, R100, UR9, R3 ;  /* 0x0000000964077c24 */ /* 0x000fe4000f8e0203 */
[----:B------:R-:W-:Y:S01]  /*1e20*/  IMAD.MOV.U32 R0, RZ, RZ, -0x1 ;  /* 0xffffffffff007424 */ /* 0x000fe200078e00ff */
[----:B------:R-:W-:Y:S06]  /*1e30*/  @P0 BRA `(.L_x_28) ;  /* 0x00000040001c0947 */ /* 0x000fec0003800000 */
[----:B-----5:R-:W-:Y:S01]  /*1e40*/  FSETP.NEU.AND P0, PT, R88, RZ, PT ;  /* 0x000000ff5800720b */ /* 0x020fe20003f0d000 */
[----:B------:R-:W-:Y:S01]  /*1e50*/  IMAD.IADD R4, R89, 0x1, -R6 ;  /* 0x0000000159047824 */ /* 0x000fe200078e0a06 */
[----:B------:R-:W-:Y:S01]  /*1e60*/  BSSY B0, `(.L_x_28) ;  /* 0x0000404000007945 */ /* 0x000fe20003800000 */
[----:B------:R-:W-:Y:S02]  /*1e70*/  IMAD.IADD R3, R97, 0x1, -R10 ;  /* 0x0000000161037824 */ /* 0x000fe400078e0a0a */
[----:B------:R-:W-:Y:S01]  /*1e80*/  IMAD.IADD R113, R103, 0x1, R7 ;  /* 0x0000000167717824 */ /* 0x000fe200078e0207 */
[----:B------:R-:W-:-:S04]  /*1e90*/  ISETP.GT.AND P2, PT, R4, RZ, PT ;  /* 0x000000ff0400720c */ /* 0x000fc80003f44270 */
[----:B------:R-:W-:-:S03]  /*1ea0*/  ISETP.GT.AND P1, PT, R3, RZ, P2 ;  /* 0x000000ff0300720c */ /* 0x000fc60001724270 */
[----:B------:R-:W-:Y:S10]  /*1eb0*/  @!P0 BRA `(.L_x_29) ;  /* 0x0000002c00288947 */ /* 0x000ff40003800000 */
[----:B------:R-:W0:Y:S01]  /*1ec0*/  LDC.64 R106, c[0x0][0x5b8] ;  /* 0x00016e00ff6a7b82 */ /* 0x000e220000000a00 */
[----:B------:R-:W-:-:S07]  /*1ed0*/  ULDC.64 UR4, c[0x0][0x5c0] ;  /* 0x0001700000047ab9 */ /* 0x000fce0000000a00 */
[----:B------:R-:W1:Y:S08]  /*1ee0*/  LDC.64 R108, c[0x0][0x5b0] ;  /* 0x00016c00ff6c7b82 */ /* 0x000e700000000a00 */
[----:B------:R-:W2:Y:S01]  /*1ef0*/  LDC.64 R110, c[0x0][0x5a8] ;  /* 0x00016a00ff6e7b82 */ /* 0x000ea20000000a00 */
[-C--:B0-----:R-:W-:Y:S02]  /*1f00*/  IMAD R6, R11, R106.reuse, RZ ;  /* 0x0000006a0b067224 */ /* 0x081fe400078e02ff */
[----:B------:R-:W-:-:S04]  /*1f10*/  IMAD.WIDE.U32 R104, R99, R106, R8 ;  /* 0x0000006a63687225 */ /* 0x000fc800078e0008 */
[----:B------:R-:W-:Y:S02]  /*1f20*/  IMAD R103, R99, R107, R6 ;  /* 0x0000006b63677224 */ /* 0x000fe400078e0206 */
[-C--:B-1----:R-:W-:Y:S02]  /*1f30*/  IMAD R5, R101, R108.reuse, RZ ;  /* 0x0000006c65057224 */ /* 0x082fe400078e02ff */
[----:B------:R-:W-:Y:S02]  /*1f40*/  IMAD.IADD R13, R105, 0x1, R103 ;  /* 0x00000001690d7824 */ /* 0x000fe400078e0267 */
[----:B------:R-:W-:Y:S02]  /*1f50*/  IMAD.MOV.U32 R12, RZ, RZ, R104 ;  /* 0x000000ffff0c7224 */ /* 0x000fe400078e0068 */
[C---:B------:R-:W-:Y:S02]  /*1f60*/  IMAD R107, R100.reuse, R109, R5 ;  /* 0x0000006d646b7224 */ /* 0x040fe400078e0205 */
[----:B------:R-:W-:-:S04]  /*1f70*/  IMAD.WIDE.U32 R6, R100, R108, R12 ;  /* 0x0000006c64067225 */ /* 0x000fc800078e000c */
[----:B------:R-:W-:Y:S01]  /*1f80*/  IMAD.IADD R5, R7, 0x1, R107 ;  /* 0x0000000107057824 */ /* 0x000fe200078e026b */
[----:B--2---:R-:W-:-:S04]  /*1f90*/  LEA R14, P0, R6, R110, 0x1 ;  /* 0x0000006e060e7211 */ /* 0x004fc800078008ff */
[----:B------:R-:W-:-:S05]  /*1fa0*/  LEA.HI.X R15, R6, R111, R5, 0x1, P0 ;  /* 0x0000006f060f7211 */ /* 0x000fca00000f0c05 */
[----:B------:R0:W2:Y:S01]  /*1fb0*/  @P1 LDG.E.LTC128B.U16 R5, desc[UR38][R14.64] ;  /* 0x000000260e051981 */ /* 0x0000a2000c1e1520 */
[----:B------:R-:W-:Y:S01]  /*1fc0*/  LEA R10, P0, R102, UR4, 0x1 ;  /* 0x00000004660a7c11 */ /* 0x000fe2000f8008ff */
[----:B------:R-:W-:Y:S01]  /*1fd0*/  IMAD.WIDE.U32 R6, R100, R108, R8 ;  /* 0x0000006c64067225 */ /* 0x000fe200078e0008 */
[----:B------:R-:W-:Y:S03]  /*1fe0*/  BSSY B1, `(.L_x_30) ;  /* 0x0000012000017945 */ /* 0x000fe60003800000 */
[----:B------:R-:W-:Y:S02]  /*1ff0*/  IMAD.IADD R7, R107, 0x1, R7 ;  /* 0x000000016b077824 */ /* 0x000fe400078e0207 */
[----:B------:R-:W-:Y:S01]  /*2000*/  IMAD.WIDE.U32 R20, R99, R106, R6 ;  /* 0x0000006a63147225 */ /* 0x000fe200078e0006 */
[----:B0-----:R-:W-:-:S03]  /*2010*/  SHF.L.U64.HI R15, R108, 0x3, R109 ;  /* 0x000000036c0f7819 */ /* 0x001fc6000001026d */
[----:B------:R-:W-:Y:S01]  /*2020*/  IMAD.IADD R7, R103, 0x1, R21 ;  /* 0x0000000167077824 */ /* 0x000fe200078e0215 */
[----:B------:R-:W-:Y:S01]  /*2030*/  LEA R6, P4, R20, R110, 0x1 ;  /* 0x0000006e14067211 */ /* 0x000fe200078808ff */
[----:B------:R-:W-:-:S03]  /*2040*/  IMAD.SHL.U32 R14, R108, 0x8, RZ ;  /* 0x000000086c0e7824 */ /* 0x000fc600078e00ff */
[----:B------:R-:W-:Y:S01]  /*2050*/  LEA.HI.X R7, R20, R111, R7, 0x1, P4 ;  /* 0x0000006f14077211 */ /* 0x000fe200020f0c07 */
[----:B--2---:R-:W-:-:S05]  /*2060*/  HADD2.F32 R11, -RZ, R5.H0_H0 ;  /* 0x20000005ff0b7230 */ /* 0x004fca0000004100 */
[----:B------:R-:W-:-:S04]  /*2070*/  FMUL R11, R11, R88 ;  /* 0x000000580b0b7220 */ /* 0x000fc80000400000 */
[----:B------:R-:W-:Y:S01]  /*2080*/  FFMA R24, R24, R19, R11 ;  /* 0x0000001318187223 */ /* 0x000fe2000000000b */
[----:B------:R-:W-:Y:S02]  /*2090*/  LEA.HI.X R11, R102, UR5, R113, 0x1, P0 ;  /* 0x00000005660b7c11 */ /* 0x000fe400080f0c71 */
[----:B------:R-:W-:Y:S02]  /*20a0*/  ISETP.GT.AND P0, PT, R4, 0x1, PT ;  /* 0x000000010400780c */ /* 0x000fe40003f04270 */
[----:B------:R-:W-:Y:S02]  /*20b0*/  F2FP.F16.F32.PACK_AB R24, RZ, R24 ;  /* 0x00000018ff18723e */ /* 0x000fe400000000ff */
[----:B------:R-:W-:-:S03]  /*20c0*/  ISETP.GT.AND P3, PT, R3, RZ, P0 ;  /* 0x000000ff0300720c */ /* 0x000fc60000764270 */
[----:B------:R0:W-:Y:S10]  /*20d0*/  @P1 STG.E.U16 desc[UR38][R10.64], R24 ;  /* 0x000000180a001986 */ /* 0x0001f4000c101526 */
[----:B------:R-:W-:Y:S05]  /*20e0*/  @!P3 BRA `(.L_x_31) ;  /* 0x000000000004b947 */ /* 0x000fea0003800000 */
[----:B------:R1:W5:Y:S02]  /*20f0*/  LDG.E.LTC128B.U16 R5, desc[UR38][R6.64+0x2] ;  /* 0x0000022606057981 */ /* 0x000364000c1e1520 */
.L_x_31:
[----:B------:R-:W-:Y:S05]  /*2100*/  BSYNC B1 ;  /* 0x0000000000017941 */ /* 0x000fea0003800000 */
.L_x_30:
[----:B-----5:R-:W-:Y:S01]  /*2110*/  HADD2.F32 R101, -RZ, R5.H0_H0 ;  /* 0x20000005ff657230 */ /* 0x020fe20000004100 */
[----:B------:R-:W-:Y:S01]  /*2120*/  ISETP.GT.AND P2, PT, R3, 0x8, P2 ;  /* 0x000000080300780c */ /* 0x000fe20001744270 */
[----:B------:R-:W-:Y:S01]  /*2130*/  IMAD.WIDE.U32 R20, R100, R108, R14 ;  /* 0x0000006c64147225 */ /* 0x000fe200078e000e */
[----:B0-----:R-:W-:-:S03]  /*2140*/  PRMT R24, R5, 0x7610, R24 ;  /* 0x0000761005187816 */ /* 0x001fc60000000018 */
[----:B------:R-:W-:Y:S01]  /*2150*/  FMUL R12, R101, R88 ;  /* 0x00000058650c7220 */ /* 0x000fe20000400000 */
[----:B------:R-:W-:Y:S01]  /*2160*/  IMAD.IADD R107, R107, 0x1, R21 ;  /* 0x000000016b6b7824 */ /* 0x000fe200078e0215 */
[----:B------:R-:W-:Y:S02]  /*2170*/  IADD3 R104, P1, R104, R20, RZ ;  /* 0x0000001468687210 */ /* 0x000fe40007f3e0ff */
[----:B------:R-:W-:-:S03]  /*2180*/  FFMA R12, R25, R19, R12 ;  /* 0x00000013190c7223 */ /* 0x000fc6000000000c */
[----:B------:R-:W-:Y:S01]  /*2190*/  IMAD.X R13, R107, 0x1, R13, P1 ;  /* 0x000000016b0d7824 */ /* 0x000fe200008e060d */
[C---:B------:R-:W-:Y:S02]  /*21a0*/  LEA R14, P1, R104.reuse, R110, 0x1 ;  /* 0x0000006e680e7211 */ /* 0x040fe400078208ff */
[----:B------:R-:W-:Y:S02]  /*21b0*/  F2FP.F16.F32.PACK_AB R12, RZ, R12 ;  /* 0x0000000cff0c723e */ /* 0x000fe400000000ff */
[----:B------:R-:W-:Y:S02]  /*21c0*/  LEA.HI.X R15, R104, R111, R13, 0x1, P1 ;  /* 0x0000006f680f7211 */ /* 0x000fe400008f0c0d */
[----:B------:R-:W-:-:S05]  /*21d0*/  PRMT R21, R12, 0x7610, R21 ;  /* 0x000076100c157816 */ /* 0x000fca0000000015 */
[----:B------:R0:W-:Y:S04]  /*21e0*/  @P3 STG.E.U16 desc[UR38][R10.64+0x2], R21 ;  /* 0x000002150a003986 */ /* 0x0001e8000c101526 */
[----:B------:R-:W2:Y:S01]  /*21f0*/  @P2 LDG.E.LTC128B.U16 R24, desc[UR38][R14.64] ;  /* 0x000000260e182981 */ /* 0x000ea2000c1e1520 */
[----:B------:R-:W-:Y:S01]  /*2200*/  IADD3 R20, P1, R8, R20, RZ ;  /* 0x0000001408147210 */ /* 0x000fe20007f3e0ff */
[----:B------:R-:W-:Y:S01]  /*2210*/  BSSY B1, `(.L_x_32) ;  /* 0x0000011000017945 */ /* 0x000fe20003800000 */
[C---:B------:R-:W-:Y:S02]  /*2220*/  SHF.L.U64.HI R13, R92.reuse, 0x1, R91 ;  /* 0x000000015c0d7819 */ /* 0x040fe4000001025b */
[----:B------:R-:W-:Y:S01]  /*2230*/  ISETP.GT.AND P0, PT, R3, 0x8, P0 ;  /* 0x000000080300780c */ /* 0x000fe20000704270 */
[----:B0-----:R-:W-:Y:S01]  /*2240*/  IMAD.X R21, R9, 0x1, R107, P1 ;  /* 0x0000000109157824 */ /* 0x001fe200008e066b */
[----:B------:R-:W-:Y:S01]  /*2250*/  LEA R12, P1, R92, R10, 0x1 ;  /* 0x0000000a5c0c7211 */ /* 0x000fe200078208ff */
[----:B------:R-:W-:-:S04]  /*2260*/  IMAD.WIDE.U32 R20, R99, R106, R20 ;  /* 0x0000006a63147225 */ /* 0x000fc800078e0014 */
[----:B------:R-:W-:Y:S01]  /*2270*/  IMAD.X R13, R13, 0x1, R11, P1 ;  /* 0x000000010d0d7824 */ /* 0x000fe200008e060b */
[----:B------:R-:W-:Y:S01]  /*2280*/  LEA R8, P3, R20, R110, 0x1 ;  /* 0x0000006e14087211 */ /* 0x000fe200078608ff */
[----:B------:R-:W-:-:S05]  /*2290*/  IMAD.IADD R9, R103, 0x1, R21 ;  /* 0x0000000167097824 */ /* 0x000fca00078e0215 */
[----:B------:R-:W-:Y:S01]  /*22a0*/  LEA.HI.X R9, R20, R111, R9, 0x1, P3 ;  /* 0x0000006f14097211 */ /* 0x000fe200018f0c09 */
[----:B--2---:R-:W-:-:S05]  /*22b0*/  HADD2.F32 R5, -RZ, R24.H0_H0 ;  /* 0x20000018ff057230 */ /* 0x004fca0000004100 */
[----:B------:R-:W-:-:S04]  /*22c0*/  FMUL R5, R5, R88 ;  /* 0x0000005805057220 */ /* 0x000fc80000400000 */
[----:B------:R-:W-:-:S05]  /*22d0*/  FFMA R5, R26, R19, R5 ;  /* 0x000000131a057223 */ /* 0x000fca0000000005 */
[----:B------:R-:W-:-:S05]  /*22e0*/  F2FP.F16.F32.PACK_AB R5, RZ, R5 ;  /* 0x00000005ff05723e */ /* 0x000fca00000000ff */
[----:B------:R0:W-:Y:S01]  /*22f0*/  @P2 STG.E.U16 desc[UR38][R12.64], R5 ;  /* 0x000000050c002986 */ /* 0x0001e2000c101526 */
[----:B------:R-:W-:Y:S05]  /*2300*/  @!P0 BRA `(.L_x_33) ;  /* 0x0000000000048947 */ /* 0x000fea0003800000 */
[----:B------:R2:W5:Y:S02]  /*2310*/  LDG.E.LTC128B.U16 R24, desc[UR38][R8.64+0x2] ;  /* 0x0000022608187981 */ /* 0x000564000c1e1520 */
.L_x_33:
[----:B------:R-:W-:Y:S05]  /*2320*/  BSYNC B1 ;  /* 0x0000000000017941 */ /* 0x000fea0003800000 */
.L_x_32:
[----:B0----5:R-:W-:Y:S01]  /*2330*/  HADD2.F32 R5, -RZ, R24.H0_H0 ;  /* 0x20000018ff057230 */ /* 0x021fe20000004100 */
[----:B------:R-:W-:Y:S01]  /*2340*/  ISETP.GT.AND P1, PT, R4, 0x8, PT ;  /* 0x000000080400780c */ /* 0x000fe20003f24270 */
[----:B------:R-:W-:Y:S03]  /*2350*/  BSSY B1, `(.L_x_34) ;  /* 0x0000008000017945 */ /* 0x000fe60003800000 */
[----:B------:R-:W-:Y:S01]  /*2360*/  FMUL R14, R5, R88 ;  /* 0x00000058050e7220 */ /* 0x000fe20000400000 */
[----:B------:R-:W-:-:S03]  /*2370*/  ISETP.GT.AND P2, PT, R3, RZ, P1 ;  /* 0x000000ff0300720c */ /* 0x000fc60000f44270 */
[----:B------:R-:W-:-:S05]  /*2380*/  FFMA R14, R27, R19, R14 ;  /* 0x000000131b0e7223 */ /* 0x000fca000000000e */
[----:B------:R-:W-:-:S05]  /*2390*/  F2FP.F16.F32.PACK_AB R14, RZ, R14 ;  /* 0x0000000eff0e723e */ /* 0x000fca00000000ff */
[----:B------:R0:W-:Y:S01]  /*23a0*/  @P0 STG.E.U16 desc[UR38][R12.64+0x2], R14 ;  /* 0x0000020e0c000986 */ /* 0x0001e2000c101526 */
[----:B------:R-:W-:Y:S05]  /*23b0*/  @!P2 BRA `(.L_x_35) ;  /* 0x000000000004a947 */ /* 0x000fea0003800000 */
[----:B------:R3:W5:Y:S02]  /*23c0*/  LDG.E.LTC128B.U16 R24, desc[UR38][R6.64+0x10] ;  /* 0x0000102606187981 */ /* 0x000764000c1e1520 */
.L_x_35:
[----:B------:R-:W-:Y:S05]  /*23d0*/  BSYNC B1 ;  /* 0x0000000000017941 */ /* 0x000fea0003800000 */
.L_x_34:
[----:B-----5:R-:W-:Y:S01]  /*23e0*/  HADD2.F32 R5, -RZ, R24.H0_H0 ;  /* 0x20000018ff057230 */ /* 0x020fe20000004100 */
        /* <DEDUP_REMOVED lines=9> */
.L_x_37:
[----:B------:R-:W-:Y:S05]  /*2480*/  BSYNC B1 ;  /* 0x0000000000017941 */ /* 0x000fea0003800000 */
.L_x_36:
[----:B----45:R-:W-:Y:S01]  /*2490*/  HADD2.F32 R5, -RZ, R24.H0_H0 ;  /* 0x20000018ff057230 */ /* 0x030fe20000004100 */
[----:B------:R-:W-:Y:S01]  /*24a0*/  ISETP.GT.AND P1, PT, R3, 0x8, P1 ;  /* 0x000000080300780c */ /* 0x000fe20000f24270 */
[----:B------:R-:W-:Y:S03]  /*24b0*/  BSSY B1, `(.L_x_38) ;  /* 0x0000007000017945 */ /* 0x000fe60003800000 */
[----:B0-----:R-:W-:-:S04]  /*24c0*/  FMUL R14, R5, R88 ;  /* 0x00000058050e7220 */ /* 0x001fc80000400000 */
[----:B------:R-:W-:-:S05]  /*24d0*/  FFMA R14, R29, R19, R14 ;  /* 0x000000131d0e7223 */ /* 0x000fca000000000e */
[----:B------:R-:W-:-:S05]  /*24e0*/  F2FP.F16.F32.PACK_AB R14, RZ, R14 ;  /* 0x0000000eff0e723e */ /* 0x000fca00000000ff */
[----:B------:R0:W-:Y:S01]  /*24f0*/  @P3 STG.E.U16 desc[UR38][R10.64+0x12], R14 ;  /* 0x0000120e0a003986 */ /* 0x0001e2000c101526 */
[----:B------:R-:W-:Y:S05]  /*2500*/  @!P1 BRA `(.L_x_39) ;  /* 0x0000000000049947 */ /* 0x000fea0003800000 */
[----:B------:R4:W5:Y:S02]  /*2510*/  LDG.E.LTC128B.U16 R24, desc[UR38][R8.64+0x10] ;  /* 0x0000102608187981 */ /* 0x000964000c1e1520 */
.L_x_39:
[----:B------:R-:W-:Y:S05]  /*2520*/  BSYNC B1 ;  /* 0x0000000000017941 */ /* 0x000fea0003800000 */
.L_x_38:
[----:B-----5:R-:W-:Y:S01]  /*2530*/  HADD2.F32 R5, -RZ, R24.H0_H0 ;  /* 0x20000018ff057230 */ /* 0x020fe20000004100 */
[----:B------:R-:W-:Y:S01]  /*2540*/  ISETP.GT.AND P0, PT, R3, 0x8, P0 ;  /* 0x000000080300780c */ /* 0x000fe20000704270 */
[----:B------:R-:W-:Y:S03]  /*2550*/  BSSY B1, `(.L_x_40) ;  /* 0x0000007000017945 */ /* 0x000fe60003800000 */
[----:B------:R-:W-:-:S04]  /*2560*/  FMUL R5, R5, R88 ;  /* 0x0000005805057220 */ /* 0x000fc80000400000 */
[----:B------:R-:W-:-:S05]  /*2570*/  FFMA R5, R30, R19, R5 ;  /* 0x000000131e057223 */ /* 0x000fca0000000005 */
[----:B------:R-:W-:-:S05]  /*2580*/  F2FP.F16.F32.PACK_AB R5, RZ, R5 ;  /* 0x00000005ff05723e */ /* 0x000fca00000000ff */
[----:B------:R0:W-:Y:S01]  /*2590*/  @P1 STG.E.U16 desc[UR38][R12.64+0x10], R5 ;  /* 0x000010050c001986 */ /* 0x0001e2000c101526 */
[----:B------:R-:W-:Y:S05]  /*25a0*/  @!P0 BRA `(.L_x_41) ;  /* 0x0000000000048947 */ /* 0x000fea0003800000 */
[----:B------:R0:W5:Y:S02]  /*25b0*/  LDG.E.LTC128B.U16 R24, desc[UR38][R8.64+0x12] ;  /* 0x0000122608187981 */ /* 0x000164000c1e1520 */
.L_x_41:
[----:B------:R-:W-:Y:S05]  /*25c0*/  BSYNC B1 ;  /* 0x0000000000017941 */ /* 0x000fea0003800000 */
.L_x_40:
        /* <DEDUP_REMOVED lines=10> */
.L_x_43:
[----:B------:R-:W-:Y:S05]  /*2670*/  BSYNC B1 ;  /* 0x0000000000017941 */ /* 0x000fea0003800000 */
.L_x_42:
        /* <DEDUP_REMOVED lines=10> */
.L_x_45:
[----:B------:R-:W-:Y:S05]  /*2720*/  BSYNC B1 ;  /* 0x0000000000017941 */ /* 0x000fea0003800000 */
.L_x_44:
[----:B0----5:R-:W-:Y:S01]  /*2730*/  HADD2.F32 R5, -RZ, R24.H0_H0 ;  /* 0x20000018ff057230 */ /* 0x021fe20000004100 */
        /* <DEDUP_REMOVED lines=8> */
.L_x_47:
[----:B------:R-:W-:Y:S05]  /*27c0*/  BSYNC B1 ;  /* 0x0000000000017941 */ /* 0x000fea0003800000 */
.L_x_46:
        /* <DEDUP_REMOVED lines=9> */
.L_x_49:
[----:B------:R-:W-:Y:S05]  /*2860*/  BSYNC B1 ;  /* 0x0000000000017941 */ /* 0x000fea0003800000 */
.L_x_48:
        /* <DEDUP_REMOVED lines=10> */
.L_x_51:
[----:B------:R-:W-:Y:S05]  /*2910*/  BSYNC B1 ;  /* 0x0000000000017941 */ /* 0x000fea0003800000 */
.L_x_50:
        /* <DEDUP_REMOVED lines=10> */
.L_x_53:
[----:B------:R-:W-:Y:S05]  /*29c0*/  BSYNC B1 ;  /* 0x0000000000017941 */ /* 0x000fea0003800000 */
.L_x_52:
        /* <DEDUP_REMOVED lines=9> */
.L_x_55:
[----:B------:R-:W-:Y:S05]  /*2a60*/  BSYNC B1 ;  /* 0x0000000000017941 */ /* 0x000fea0003800000 */
.L_x_54:
        /* <DEDUP_REMOVED lines=9> */
.L_x_57:
[----:B------:R-:W-:Y:S05]  /*2b00*/  BSYNC B1 ;  /* 0x0000000000017941 */ /* 0x000fea0003800000 */
.L_x_56:
        /* <DEDUP_REMOVED lines=10> */
.L_x_59:
[----:B------:R-:W-:Y:S05]  /*2bb0*/  BSYNC B1 ;  /* 0x0000000000017941 */ /* 0x000fea0003800000 */
.L_x_58:
        /* <DEDUP_REMOVED lines=10> */
.L_x_61:
[----:B------:R-:W-:Y:S05]  /*2c60*/  BSYNC B1 ;  /* 0x0000000000017941 */ /* 0x000fea0003800000 */
.L_x_60:
        /* <DEDUP_REMOVED lines=9> */
.L_x_63:
[----:B------:R-:W-:Y:S05]  /*2d00*/  BSYNC B1 ;  /* 0x0000000000017941 */ /* 0x000fea0003800000 */
.L_x_62:
        /* <DEDUP_REMOVED lines=9> */
.L_x_65:
[----:B------:R-:W-:Y:S05]  /*2da0*/  BSYNC B1 ;  /* 0x0000000000017941 */ /* 0x000fea0003800000 */
.L_x_64:
        /* <DEDUP_REMOVED lines=10> */
.L_x_67:
[----:B------:R-:W-:Y:S05]  /*2e50*/  BSYNC B1 ;  /* 0x0000000000017941 */ /* 0x000fea0003800000 */
.L_x_66:
        /* <DEDUP_REMOVED lines=10> */
.L_x_69:
[----:B------:R-:W-:Y:S05]  /*2f00*/  BSYNC B1 ;  /* 0x0000000000017941 */ /* 0x000fea0003800000 */
.L_x_68:
        /* <DEDUP_REMOVED lines=9> */
.L_x_71:
[----:B------:R-:W-:Y:S05]  /*2fa0*/  BSYNC B1 ;  /* 0x0000000000017941 */ /* 0x000fea0003800000 */
.L_x_70:
        /* <DEDUP_REMOVED lines=9> */
.L_x_73:
[----:B------:R-:W-:Y:S05]  /*3040*/  BSYNC B1 ;  /* 0x0000000000017941 */ /* 0x000fea0003800000 */
.L_x_72:
        /* <DEDUP_REMOVED lines=10> */
.L_x_75:
[----:B------:R-:W-:Y:S05]  /*30f0*/  BSYNC B1 ;  /* 0x0000000000017941 */ /* 0x000fea0003800000 */
.L_x_74:
        /* <DEDUP_REMOVED lines=10> */
.L_x_77:
[----:B------:R-:W-:Y:S05]  /*31a0*/  BSYNC B1 ;  /* 0x0000000000017941 */ /* 0x000fea0003800000 */
.L_x_76:
        /* <DEDUP_REMOVED lines=9> */
.L_x_79:
[----:B------:R-:W-:Y:S05]  /*3240*/  BSYNC B1 ;  /* 0x0000000000017941 */ /* 0x000fea0003800000 */
.L_x_78:
        /* <DEDUP_REMOVED lines=9> */
.L_x_81:
[----:B------:R-:W-:Y:S05]  /*32e0*/  BSYNC B1 ;  /* 0x0000000000017941 */ /* 0x000fea0003800000 */
.L_x_80:
        /* <DEDUP_REMOVED lines=10> */
.L_x_83:
[----:B------:R-:W-:Y:S05]  /*3390*/  BSYNC B1 ;  /* 0x0000000000017941 */ /* 0x000fea0003800000 */
.L_x_82:
        /* <DEDUP_REMOVED lines=10> */
.L_x_85:
[----:B------:R-:W-:Y:S05]  /*3440*/  BSYNC B1 ;  /* 0x0000000000017941 */ /* 0x000fea0003800000 */
.L_x_84:
        /* <DEDUP_REMOVED lines=9> */
.L_x_87:
[----:B------:R-:W-:Y:S05]  /*34e0*/  BSYNC B1 ;  /* 0x0000000000017941 */ /* 0x000fea0003800000 */
.L_x_86:
        /* <DEDUP_REMOVED lines=9> */
.L_x_89:
[----:B------:R-:W-:Y:S05]  /*3580*/  BSYNC B1 ;  /* 0x0000000000017941 */ /* 0x000fea0003800000 */
.L_x_88:
        /* <DEDUP_REMOVED lines=10> */
.L_x_91:
[----:B------:R-:W-:Y:S05]  /*3630*/  BSYNC B1 ;  /* 0x0000000000017941 */ /* 0x000fea0003800000 */
.L_x_90:
        /* <DEDUP_REMOVED lines=10> */
.L_x_93:
[----:B------:R-:W-:Y:S05]  /*36e0*/  BSYNC B1 ;  /* 0x0000000000017941 */ /* 0x000fea0003800000 */
.L_x_92:
        /* <DEDUP_REMOVED lines=9> */
.L_x_95:
[----:B------:R-:W-:Y:S05]  /*3780*/  BSYNC B1 ;  /* 0x0000000000017941 */ /* 0x000fea0003800000 */
.L_x_94:
        /* <DEDUP_REMOVED lines=9> */
.L_x_97:
[----:B------:R-:W-:Y:S05]  /*3820*/  BSYNC B1 ;  /* 0x0000000000017941 */ /* 0x000fea0003800000 */
.L_x_96:
        /* <DEDUP_REMOVED lines=10> */
.L_x_99:
[----:B------:R-:W-:Y:S05]  /*38d0*/  BSYNC B1 ;  /* 0x0000000000017941 */ /* 0x000fea0003800000 */
.L_x_98:
        /* <DEDUP_REMOVED lines=10> */
.L_x_101:
[----:B------:R-:W-:Y:S05]  /*3980*/  BSYNC B1 ;  /* 0x0000000000017941 */ /* 0x000fea0003800000 */
.L_x_100:
        /* <DEDUP_REMOVED lines=9> */
.L_x_103:
[----:B------:R-:W-:Y:S05]  /*3a20*/  BSYNC B1 ;  /* 0x0000000000017941 */ /* 0x000fea0003800000 */
.L_x_102:
        /* <DEDUP_REMOVED lines=9> */
.L_x_105:
[----:B------:R-:W-:Y:S05]  /*3ac0*/  BSYNC B1 ;  /* 0x0000000000017941 */ /* 0x000fea0003800000 */
.L_x_104:
        /* <DEDUP_REMOVED lines=10> */
.L_x_107:
[----:B------:R-:W-:Y:S05]  /*3b70*/  BSYNC B1 ;  /* 0x0000000000017941 */ /* 0x000fea0003800000 */
.L_x_106:
        /* <DEDUP_REMOVED lines=10> */
.L_x_109:
[----:B------:R-:W-:Y:S05]  /*3c20*/  BSYNC B1 ;  /* 0x0000000000017941 */ /* 0x000fea0003800000 */
.L_x_108:
        /* <DEDUP_REMOVED lines=9> */
.L_x_111:
[----:B------:R-:W-:Y:S05]  /*3cc0*/  BSYNC B1 ;  /* 0x0000000000017941 */ /* 0x000fea0003800000 */
.L_x_110:
        /* <DEDUP_REMOVED lines=9> */
.L_x_113:
[----:B------:R-:W-:Y:S05]  /*3d60*/  BSYNC B1 ;  /* 0x0000000000017941 */ /* 0x000fea0003800000 */
.L_x_112:
        /* <DEDUP_REMOVED lines=10> */
.L_x_115:
[----:B------:R-:W-:Y:S05]  /*3e10*/  BSYNC B1 ;  /* 0x0000000000017941 */ /* 0x000fea0003800000 */
.L_x_114:
        /* <DEDUP_REMOVED lines=10> */
.L_x_117:
[----:B------:R-:W-:Y:S05]  /*3ec0*/  BSYNC B1 ;  /* 0x0000000000017941 */ /* 0x000fea0003800000 */
.L_x_116:
        /* <DEDUP_REMOVED lines=9> */
.L_x_119:
[----:B------:R-:W-:Y:S05]  /*3f60*/  BSYNC B1 ;  /* 0x0000000000017941 */ /* 0x000fea0003800000 */
.L_x_118:
        /* <DEDUP_REMOVED lines=9> */
.L_x_121:
[----:B------:R-:W-:Y:S05]  /*4000*/  BSYNC B1 ;  /* 0x0000000000017941 */ /* 0x000fea0003800000 */
.L_x_120:
        /* <DEDUP_REMOVED lines=10> */
.L_x_123:
[----:B------:R-:W-:Y:S05]  /*40b0*/  BSYNC B1 ;  /* 0x0000000000017941 */ /* 0x000fea0003800000 */
.L_x_122:
        /* <DEDUP_REMOVED lines=10> */
.L_x_125:
[----:B------:R-:W-:Y:S05]  /*4160*/  BSYNC B1 ;  /* 0x0000000000017941 */ /* 0x000fea0003800000 */
.L_x_124:
        /* <DEDUP_REMOVED lines=9> */
.L_x_127:
[----:B------:R-:W-:Y:S05]  /*4200*/  BSYNC B1 ;  /* 0x0000000000017941 */ /* 0x000fea0003800000 */
.L_x_126:
        /* <DEDUP_REMOVED lines=9> */
.L_x_129:
[----:B------:R-:W-:Y:S05]  /*42a0*/  BSYNC B1 ;  /* 0x0000000000017941 */ /* 0x000fea0003800000 */
.L_x_128:
        /* <DEDUP_REMOVED lines=10> */
.L_x_131:
[----:B------:R-:W-:Y:S05]  /*4350*/  BSYNC B1 ;  /* 0x0000000000017941 */ /* 0x000fea0003800000 */
.L_x_130:
        /* <DEDUP_REMOVED lines=10> */
.L_x_133:
[----:B------:R-:W-:Y:S05]  /*4400*/  BSYNC B1 ;  /* 0x0000000000017941 */ /* 0x000fea0003800000 */
.L_x_132:
        /* <DEDUP_REMOVED lines=9> */
.L_x_135:
[----:B------:R-:W-:Y:S05]  /*44a0*/  BSYNC B1 ;  /* 0x0000000000017941 */ /* 0x000fea0003800000 */
.L_x_134:
        /* <DEDUP_REMOVED lines=9> */
.L_x_137:
[----:B------:R-:W-:Y:S05]  /*4540*/  BSYNC B1 ;  /* 0x0000000000017941 */ /* 0x000fea0003800000 */
.L_x_136:
        /* <DEDUP_REMOVED lines=10> */
.L_x_139:
[----:B------:R-:W-:Y:S05]  /*45f0*/  BSYNC B1 ;  /* 0x0000000000017941 */ /* 0x000fea0003800000 */
.L_x_138:
        /* <DEDUP_REMOVED lines=10> */
.L_x_141:
[----:B------:R-:W-:Y:S05]  /*46a0*/  BSYNC B1 ;  /* 0x0000000000017941 */ /* 0x000fea0003800000 */
.L_x_140:
        /* <DEDUP_REMOVED lines=9> */
.L_x_143:
[----:B------:R-:W-:Y:S05]  /*4740*/  BSYNC B1 ;  /* 0x0000000000017941 */ /* 0x000fea0003800000 */
.L_x_142:
        /* <DEDUP_REMOVED lines=9> */
.L_x_145:
[----:B------:R-:W-:Y:S05]  /*47e0*/  BSYNC B1 ;  /* 0x0000000000017941 */ /* 0x000fea0003800000 */
.L_x_144:
        /* <DEDUP_REMOVED lines=10> */
.L_x_147:
[----:B------:R-:W-:Y:S05]  /*4890*/  BSYNC B1 ;  /* 0x0000000000017941 */ /* 0x000fea0003800000 */
.L_x_146:
[----:B-----5:R-:W-:Y:S01]  /*48a0*/  HADD2.F32 R5, -RZ, R24.H0_H0 ;  /* 0x20000018ff057230 */ /* 0x020fe20000004100 */
[----:B------:R-:W-:Y:S01]  /*48b0*/  ISETP.GT.AND P0, PT, R4, 0x79, PT ;  /* 0x000000790400780c */ /* 0x000fe20003f04270 */
[----:B------:R-:W-:Y:S01]  /*48c0*/  @P2 IMAD.MOV.U32 R4, RZ, RZ, R10 ;  /* 0x000000ffff042224 */ /* 0x000fe200078e000a */
[----:B------:R-:W-:Y:S02]  /*48d0*/  BSSY B1, `(.L_x_148) ;  /* 0x000000a000017945 */ /* 0x000fe40003800000 */
[----:B------:R-:W-:Y:S01]  /*48e0*/  FMUL R5, R5, R88 ;  /* 0x0000005805057220 */ /* 0x000fe20000400000 */
[----:B------:R-:W-:-:S03]  /*48f0*/  ISETP.GT.AND P3, PT, R3, RZ, P0 ;  /* 0x000000ff0300720c */ /* 0x000fc60000764270 */
[----:B------:R-:W-:-:S05]  /*4900*/  FFMA R5, R84, R19, R5 ;  /* 0x0000001354057223 */ /* 0x000fca0000000005 */
[----:B------:R-:W-:-:S04]  /*4910*/  F2FP.F16.F32.PACK_AB R5, RZ, R5 ;  /* 0x00000005ff05723e */ /* 0x000fc800000000ff */
[----:B0-----:R-:W-:Y:S01]  /*4920*/  PRMT R14, R5, 0x7610, R14 ;  /* 0x00007610050e7816 */ /* 0x001fe2000000000e */
[----:B------:R-:W-:-:S05]  /*4930*/  @P2 IMAD.MOV.U32 R5, RZ, RZ, R11 ;  /* 0x000000ffff052224 */ /* 0x000fca00078e000b */
[----:B------:R0:W-:Y:S01]  /*4940*/  @P2 STG.E.U16 desc[UR38][R4.64+0xf0], R14 ;  /* 0x0000f00e04002986 */ /* 0x0001e2000c101526 */
[----:B------:R-:W-:Y:S05]  /*4950*/  @!P3 BRA `(.L_x_149) ;  /* 0x000000000004b947 */ /* 0x000fea0003800000 */
[----:B------:R0:W5:Y:S02]  /*4960*/  LDG.E.LTC128B.U16 R24, desc[UR38][R6.64+0xf2] ;  /* 0x0000f22606187981 */ /* 0x000164000c1e1520 */
.L_x_149:
[----:B------:R-:W-:Y:S05]  /*4970*/  BSYNC B1 ;  /* 0x0000000000017941 */ /* 0x000fea0003800000 */
.L_x_148:
        /* <DEDUP_REMOVED lines=9> */
.L_x_151:
[----:B------:R-:W-:Y:S05]  /*4a10*/  BSYNC B1 ;  /* 0x0000000000017941 */ /* 0x000fea0003800000 */
.L_x_150:
[----:B-----5:R-:W-:Y:S01]  /*4a20*/  HADD2.F32 R5, -RZ, R24.H0_H0 ;  /* 0x20000018ff057230 */ /* 0x020fe20000004100 */
[----:B------:R-:W-:Y:S01]  /*4a30*/  ISETP.GT.AND P0, PT, R3, 0x8, P0 ;  /* 0x000000080300780c */ /* 0x000fe20000704270 */
[----:B0-----:R-:W-:Y:S01]  /*4a40*/  @P1 IMAD.MOV.U32 R4, RZ, RZ, R12 ;  /* 0x000000ffff041224 */ /* 0x001fe200078e000c */
[----:B------:R-:W-:Y:S02]  /*4a50*/  BSSY B1, `(.L_x_152) ;  /* 0x0000009000017945 */ /* 0x000fe40003800000 */
[----:B------:R-:W-:-:S04]  /*4a60*/  FMUL R5, R5, R88 ;  /* 0x0000005805057220 */ /* 0x000fc80000400000 */
[----:B------:R-:W-:-:S05]  /*4a70*/  FFMA R5, R86, R19, R5 ;  /* 0x0000001356057223 */ /* 0x000fca0000000005 */
[----:B------:R-:W-:-:S04]  /*4a80*/  F2FP.F16.F32.PACK_AB R5, RZ, R5 ;  /* 0x00000005ff05723e */ /* 0x000fc800000000ff */
[----:B-1-3--:R-:W-:Y:S01]  /*4a90*/  PRMT R6, R5, 0x7610, R6 ;  /* 0x0000761005067816 */ /* 0x00afe20000000006 */
[----:B------:R-:W-:-:S05]  /*4aa0*/  @P1 IMAD.MOV.U32 R5, RZ, RZ, R13 ;  /* 0x000000ffff051224 */ /* 0x000fca00078e000d */
[----:B------:R0:W-:Y:S01]  /*4ab0*/  @P1 STG.E.U16 desc[UR38][R4.64+0xf0], R6 ;  /* 0x0000f00604001986 */ /* 0x0001e2000c101526 */
[----:B------:R-:W-:Y:S05]  /*4ac0*/  @!P0 BRA `(.L_x_153) ;  /* 0x0000000000048947 */ /* 0x000fea0003800000 */
[----:B------:R1:W5:Y:S02]  /*4ad0*/  LDG.E.LTC128B.U16 R24, desc[UR38][R8.64+0xf2] ;  /* 0x0000f22608187981 */ /* 0x000364000c1e1520 */
.L_x_153:
[----:B------:R-:W-:Y:S05]  /*4ae0*/  BSYNC B1 ;  /* 0x0000000000017941 */ /* 0x000fea0003800000 */
.L_x_152:
[----:B------:R-:W-:Y:S05]  /*4af0*/  @!P0 BRA `(.L_x_154) ;  /* 0x0000001000e88947 */ /* 0x000fea0003800000 */
[----:B-----5:R-:W-:-:S05]  /*4b00*/  HADD2.F32 R3, -RZ, R24.H0_H0 ;  /* 0x20000018ff037230 */ /* 0x020fca0000004100 */
[----:B0-----:R-:W-:-:S04]  /*4b10*/  FMUL R4, R3, R88 ;  /* 0x0000005803047220 */ /* 0x001fc80000400000 */
[----:B------:R-:W-:-:S05]  /*4b20*/  FFMA R4, R87, R19, R4 ;  /* 0x0000001357047223 */ /* 0x000fca0000000004 */
[----:B------:R-:W-:-:S05]  /*4b30*/  F2FP.F16.F32.PACK_AB R4, RZ, R4 ;  /* 0x00000004ff04723e */ /* 0x000fca00000000ff */
[----:B------:R3:W-:Y:S01]  /*4b40*/  STG.E.U16 desc[UR38][R12.64+0xf2], R4 ;  /* 0x0000f2040c007986 */ /* 0x0007e2000c101526 */
[----:B------:R-:W-:Y:S05]  /*4b50*/  BRA `(.L_x_154) ;  /* 0x0000001000d07947 */ /* 0x000fea0003800000 */
.L_x_29:
[----:B------:R-:W-:Y:S01]  /*4b60*/  ISETP.GT.AND P3, PT, R4, 0x1, PT ;  /* 0x000000010400780c */ /* 0x000fe20003f64270 */
[----:B------:R-:W-:Y:S01]  /*4b70*/  ULDC.64 UR4, c[0x0][0x5c0] ;  /* 0x0001700000047ab9 */ /* 0x000fe20000000a00 */
[-C--:B------:R-:W-:Y:S01]  /*4b80*/  FMUL R24, R24, R19.reuse ;  /* 0x0000001318187220 */ /* 0x080fe20000400000 */
[----:B------:R-:W-:Y:S01]  /*4b90*/  LEA R6, P4, R102, UR4, 0x1 ;  /* 0x0000000466067c11 */ /* 0x000fe2000f8808ff */
[-C--:B------:R-:W-:Y:S01]  /*4ba0*/  FMUL R25, R25, R19.reuse ;  /* 0x0000001319197220 */ /* 0x080fe20000400000 */
[----:B------:R-:W-:Y:S01]  /*4bb0*/  ISETP.GT.AND P0, PT, R3, RZ, P3 ;  /* 0x000000ff0300720c */ /* 0x000fe20001f04270 */
[-C--:B------:R-:W-:Y:S01]  /*4bc0*/  FMUL R26, R26, R19.reuse ;  /* 0x000000131a1a7220 */ /* 0x080fe20000400000 */
[----:B------:R-:W-:Y:S01]  /*4bd0*/  F2FP.F16.F32.PACK_AB R24, RZ, R24 ;  /* 0x00000018ff18723e */ /* 0x000fe200000000ff */
[-C--:B------:R-:W-:Y:S01]  /*4be0*/  FMUL R27, R27, R19.reuse ;  /* 0x000000131b1b7220 */ /* 0x080fe20000400000 */
[----:B------:R-:W-:Y:S01]  /*4bf0*/  LEA.HI.X R7, R102, UR5, R113, 0x1, P4 ;  /* 0x0000000566077c11 */ /* 0x000fe2000a0f0c71 */
[----:B------:R-:W-:Y:S01]  /*4c00*/  FMUL R28, R28, R19 ;  /* 0x000000131c1c7220 */ /* 0x000fe20000400000 */
[----:B------:R-:W-:Y:S01]  /*4c10*/  F2FP.F16.F32.PACK_AB R25, RZ, R25 ;  /* 0x00000019ff19723e */ /* 0x000fe200000000ff */
[-C--:B------:R-:W-:Y:S01]  /*4c20*/  FMUL R29, R29, R19.reuse ;  /* 0x000000131d1d7220 */ /* 0x080fe20000400000 */
[----:B------:R-:W-:Y:S01]  /*4c30*/  ISETP.GT.AND P2, PT, R3, 0x8, P2 ;  /* 0x000000080300780c */ /* 0x000fe20001744270 */
[----:B------:R-:W-:Y:S01]  /*4c40*/  @P1 STG.E.U16 desc[UR38][R6.64], R24 ;  /* 0x0000001806001986 */ /* 0x000fe2000c101526 */
[----:B------:R-:W-:Y:S01]  /*4c50*/  ISETP.GT.AND P1, PT, R4, 0x8, PT ;  /* 0x000000080400780c */ /* 0x000fe20003f24270 */
[-C--:B------:R-:W-:Y:S01]  /*4c60*/  FMUL R30, R30, R19.reuse ;  /* 0x000000131e1e7220 */ /* 0x080fe20000400000 */
[C---:B------:R-:W-:Y:S01]  /*4c70*/  SHF.L.U64.HI R5, R92.reuse, 0x1, R91 ;  /* 0x000000015c057819 */ /* 0x040fe2000001025b */
[----:B------:R-:W-:Y:S01]  /*4c80*/  @P0 STG.E.U16 desc[UR38][R6.64+0x2], R25 ;  /* 0x0000021906000986 */ /* 0x000fe2000c101526 */
[----:B------:R-:W-:Y:S01]  /*4c90*/  LEA R8, P5, R92, R6, 0x1 ;  /* 0x000000065c087211 */ /* 0x000fe200078a08ff */
[-C--:B------:R-:W-:Y:S01]  /*4ca0*/  FMUL R31, R31, R19.reuse ;  /* 0x000000131f1f7220 */ /* 0x080fe20000400000 */
[----:B------:R-:W-:Y:S01]  /*4cb0*/  ISETP.GT.AND P3, PT, R3, 0x8, P3 ;  /* 0x000000080300780c */ /* 0x000fe20001f64270 */
[-C--:B------:R-:W-:Y:S01]  /*4cc0*/  FMUL R32, R32, R19.reuse ;  /* 0x0000001320207220 */ /* 0x080fe20000400000 */
[----:B------:R-:W-:Y:S01]  /*4cd0*/  ISETP.GT.AND P0, PT, R4, 0x9, PT ;  /* 0x000000090400780c */ /* 0x000fe20003f04270 */
[----:B------:R-:W-:Y:S01]  /*4ce0*/  IMAD.X R9, R5, 0x1, R7, P5 ;  /* 0x0000000105097824 */ /* 0x000fe200028e0607 */
[----:B------:R-:W-:Y:S01]  /*4cf0*/  ISETP.GT.AND P4, PT, R3, RZ, P1 ;  /* 0x000000ff0300720c */ /* 0x000fe20000f84270 */
[-C--:B------:R-:W-:Y:S01]  /*4d00*/  FMUL R33, R33, R19.reuse ;  /* 0x0000001321217220 */ /* 0x080fe20000400000 */
[----:B------:R-:W-:Y:S01]  /*4d10*/  F2FP.F16.F32.PACK_AB R26, RZ, R26 ;  /* 0x0000001aff1a723e */ /* 0x000fe200000000ff */
[-C--:B------:R-:W-:Y:S01]  /*4d20*/  FMUL R34, R34, R19.reuse ;  /* 0x0000001322227220 */ /* 0x080fe20000400000 */
[----:B------:R-:W-:Y:S01]  /*4d30*/  ISETP.GT.AND P5, PT, R3, RZ, P0 ;  /* 0x000000ff0300720c */ /* 0x000fe200007a4270 */
[----:B------:R-:W-:Y:S01]  /*4d40*/  FMUL R35, R35, R19 ;  /* 0x0000001323237220 */ /* 0x000fe20000400000 */
[----:B------:R-:W-:Y:S01]  /*4d50*/  F2FP.F16.F32.PACK_AB R27, RZ, R27 ;  /* 0x0000001bff1b723e */ /* 0x000fe200000000ff */
[----:B------:R-:W-:Y:S01]  /*4d60*/  @P2 STG.E.U16 desc[UR38][R8.64], R26 ;  /* 0x0000001a08002986 */ /* 0x000fe2000c101526 */
[----:B------:R-:W-:Y:S01]  /*4d70*/  F2FP.F16.F32.PACK_AB R28, RZ, R28 ;  /* 0x0000001cff1c723e */ /* 0x000fe200000000ff */
[-C--:B------:R-:W-:Y:S01]  /*4d80*/  FMUL R36, R36, R19.reuse ;  /* 0x0000001324247220 */ /* 0x080fe20000400000 */
[----:B------:R-:W-:Y:S01]  /*4d90*/  ISETP.GT.AND P2, PT, R3, 0x8, P1 ;  /* 0x000000080300780c */ /* 0x000fe20000f44270 */
[----:B------:R-:W-:Y:S01]  /*4da0*/  @P3 STG.E.U16 desc[UR38][R8.64+0x2], R27 ;  /* 0x0000021b08003986 */ /* 0x000fe2000c101526 */
[----:B------:R-:W-:Y:S01]  /*4db0*/  ISETP.GT.AND P1, PT, R4, 0x10, PT ;  /* 0x000000100400780c */ /* 0x000fe20003f24270 */
[----:B------:R-:W-:Y:S01]  /*4dc0*/  FMUL R37, R37, R19 ;  /* 0x0000001325257220 */ /* 0x000fe20000400000 */
[----:B------:R-:W-:Y:S01]  /*4dd0*/  F2FP.F16.F32.PACK_AB R29, RZ, R29 ;  /* 0x0000001dff1d723e */ /* 0x000fe200000000ff */
[----:B------:R-:W-:Y:S01]  /*4de0*/  @P4 STG.E.U16 desc[UR38][R6.64+0x10], R28 ;  /* 0x0000101c06004986 */ /* 0x000fe2000c101526 */
[C---:B------:R-:W-:Y:S01]  /*4df0*/  ISETP.GT.AND P3, PT, R3.reuse, 0x8, P0 ;  /* 0x000000080300780c */ /* 0x040fe20000764270 */
[-C--:B------:R-:W-:Y:S01]  /*4e00*/  FMUL R38, R38, R19.reuse ;  /* 0x0000001326267220 */ /* 0x080fe20000400000 */
[----:B------:R-:W-:Y:S01]  /*4e10*/  ISETP.GT.AND P0, PT, R4, 0x11, PT ;  /* 0x000000110400780c */ /* 0x000fe20003f04270 */
[----:B------:R-:W-:Y:S01]  /*4e20*/  @P5 STG.E.U16 desc[UR38][R6.64+0x12], R29 ;  /* 0x0000121d06005986 */ /* 0x000fe2000c101526 */
        /* <DEDUP_REMOVED lines=161> */
[----:B------:R-:W-:Y:S01]  /*5840*/  FMUL R87, R87, R19 ;  /* 0x0000001357577220 */ /* 0x000fe20000400000 */
[----:B------:R-:W-:-:S02]  /*5850*/  F2FP.F16.F32.PACK_AB R62, RZ, R62 ;  /* 0x0000003eff3e723e */ /* 0x000fc400000000ff */
[C---:B------:R-:W-:Y:S02]  /*5860*/  ISETP.GT.AND P5, PT, R3.reuse, RZ, P0 ;  /* 0x000000ff0300720c */ /* 0x040fe400007a4270 */
[----:B------:R-:W-:Y:S01]  /*5870*/  F2FP.F16.F32.PACK_AB R63, RZ, R63 ;  /* 0x0000003fff3f723e */ /* 0x000fe200000000ff */
[----:B------:R-:W-:Y:S01]  /*5880*/  @P2 STG.E.U16 desc[UR38][R8.64+0x90], R62 ;  /* 0x0000903e08002986 */ /* 0x000fe2000c101526 */
[----:B------:R-:W-:Y:S02]  /*5890*/  F2FP.F16.F32.PACK_AB R64, RZ, R64 ;  /* 0x00000040ff40723e */ /* 0x000fe400000000ff */
[C---:B------:R-:W-:Y:S01]  /*58a0*/  ISETP.GT.AND P2, PT, R3.reuse, 0x8, P1 ;  /* 0x000000080300780c */ /* 0x040fe20000f44270 */
[----:B------:R-:W-:Y:S01]  /*58b0*/  @P3 STG.E.U16 desc[UR38][R8.64+0x92], R63 ;  /* 0x0000923f08003986 */ /* 0x000fe2000c101526 */
[----:B------:R-:W-:Y:S02]  /*58c0*/  ISETP.GT.AND P1, PT, R4, 0x58, PT ;  /* 0x000000580400780c */ /* 0x000fe40003f24270 */
[----:B------:R-:W-:Y:S01]  /*58d0*/  F2FP.F16.F32.PACK_AB R65, RZ, R65 ;  /* 0x00000041ff41723e */ /* 0x000fe200000000ff */
[----:B------:R-:W-:Y:S01]  /*58e0*/  @P4 STG.E.U16 desc[UR38][R6.64+0xa0], R64 ;  /* 0x0000a04006004986 */ /* 0x000fe2000c101526 */
[----:B------:R-:W-:-:S02]  /*58f0*/  ISETP.GT.AND P3, PT, R3, 0x8, P0 ;  /* 0x000000080300780c */ /* 0x000fc40000764270 */
[----:B------:R-:W-:Y:S01]  /*5900*/  ISETP.GT.AND P0, PT, R4, 0x59, PT ;  /* 0x000000590400780c */ /* 0x000fe20003f04270 */
[----:B------:R-:W-:Y:S01]  /*5910*/  @P5 STG.E.U16 desc[UR38][R6.64+0xa2], R65 ;  /* 0x0000a24106005986 */ /* 0x000fe2000c101526 */
[C---:B------:R-:W-:Y:S02]  /*5920*/  ISETP.GT.AND P4, PT, R3.reuse, RZ, P1 ;  /* 0x000000ff0300720c */ /* 0x040fe40000f84270 */
[----:B------:R-:W-:Y:S02]  /*5930*/  F2FP.F16.F32.PACK_AB R66, RZ, R66 ;  /* 0x00000042ff42723e */ /* 0x000fe400000000ff */
[----:B------:R-:W-:Y:S02]  /*5940*/  ISETP.GT.AND P5, PT, R3, RZ, P0 ;  /* 0x000000ff0300720c */ /* 0x000fe400007a4270 */
[----:B------:R-:W-:Y:S01]  /*5950*/  F2FP.F16.F32.PACK_AB R67, RZ, R67 ;  /* 0x00000043ff43723e */ /* 0x000fe200000000ff */
[----:B------:R-:W-:Y:S01]  /*5960*/  @P2 STG.E.U16 desc[UR38][R8.64+0xa0], R66 ;  /* 0x0000a04208002986 */ /* 0x000fe2000c101526 */
[----:B------:R-:W-:-:S02]  /*5970*/  F2FP.F16.F32.PACK_AB R68, RZ, R68 ;  /* 0x00000044ff44723e */ /* 0x000fc400000000ff */
[C---:B------:R-:W-:Y:S01]  /*5980*/  ISETP.GT.AND P2, PT, R3.reuse, 0x8, P1 ;  /* 0x000000080300780c */ /* 0x040fe20000f44270 */
[----:B------:R-:W-:Y:S01]  /*5990*/  @P3 STG.E.U16 desc[UR38][R8.64+0xa2], R67 ;  /* 0x0000a24308003986 */ /* 0x000fe2000c101526 */
[C---:B------:R-:W-:Y:S02]  /*59a0*/  ISETP.GT.AND P1, PT, R4.reuse, 0x60, PT ;  /* 0x000000600400780c */ /* 0x040fe40003f24270 */
[----:B------:R-:W-:Y:S01]  /*59b0*/  F2FP.F16.F32.PACK_AB R69, RZ, R69 ;  /* 0x00000045ff45723e */ /* 0x000fe200000000ff */
[----:B------:R-:W-:Y:S01]  /*59c0*/  @P4 STG.E.U16 desc[UR38][R6.64+0xb0], R68 ;  /* 0x0000b04406004986 */ /* 0x000fe2000c101526 */
[C---:B------:R-:W-:Y:S02]  /*59d0*/  ISETP.GT.AND P3, PT, R3.reuse, 0x8, P0 ;  /* 0x000000080300780c */ /* 0x040fe40000764270 */
[----:B------:R-:W-:Y:S01]  /*59e0*/  ISETP.GT.AND P0, PT, R4, 0x61, PT ;  /* 0x000000610400780c */ /* 0x000fe20003f04270 */
[----:B------:R-:W-:Y:S01]  /*59f0*/  @P5 STG.E.U16 desc[UR38][R6.64+0xb2], R69 ;  /* 0x0000b24506005986 */ /* 0x000fe2000c101526 */
[----:B------:R-:W-:-:S02]  /*5a00*/  ISETP.GT.AND P4, PT, R3, RZ, P1 ;  /* 0x000000ff0300720c */ /* 0x000fc40000f84270 */
[C---:B------:R-:W-:Y:S02]  /*5a10*/  ISETP.GT.AND P5, PT, R3.reuse, RZ, P0 ;  /* 0x000000ff0300720c */ /* 0x040fe400007a4270 */
[----:B------:R-:W-:Y:S02]  /*5a20*/  F2FP.F16.F32.PACK_AB R70, RZ, R70 ;  /* 0x00000046ff46723e */ /* 0x000fe400000000ff */
[----:B------:R-:W-:Y:S02]  /*5a30*/  F2FP.F16.F32.PACK_AB R71, RZ, R71 ;  /* 0x00000047ff47723e */ /* 0x000fe400000000ff */
[----:B------:R-:W-:Y:S01]  /*5a40*/  F2FP.F16.F32.PACK_AB R72, RZ, R72 ;  /* 0x00000048ff48723e */ /* 0x000fe200000000ff */
[----:B------:R-:W-:Y:S01]  /*5a50*/  @P2 STG.E.U16 desc[UR38][R8.64+0xb0], R70 ;  /* 0x0000b04608002986 */ /* 0x000fe2000c101526 */
[----:B------:R-:W-:Y:S02]  /*5a60*/  F2FP.F16.F32.PACK_AB R73, RZ, R73 ;  /* 0x00000049ff49723e */ /* 0x000fe400000000ff */
[C---:B------:R-:W-:Y:S01]  /*5a70*/  ISETP.GT.AND P1, PT, R3.reuse, 0x8, P1 ;  /* 0x000000080300780c */ /* 0x040fe20000f24270 */
[----:B------:R-:W-:Y:S01]  /*5a80*/  @P3 STG.E.U16 desc[UR38][R8.64+0xb2], R71 ;  /* 0x0000b24708003986 */ /* 0x000fe2000c101526 */
[----:B------:R-:W-:-:S02]  /*5a90*/  ISETP.GT.AND P2, PT, R3, 0x8, P0 ;  /* 0x000000080300780c */ /* 0x000fc40000744270 */
[C---:B------:R-:W-:Y:S01]  /*5aa0*/  ISETP.GT.AND P0, PT, R4.reuse, 0x69, PT ;  /* 0x000000690400780c */ /* 0x040fe20003f04270 */
[----:B------:R-:W-:Y:S01]  /*5ab0*/  @P4 STG.E.U16 desc[UR38][R6.64+0xc0], R72 ;  /* 0x0000c04806004986 */ /* 0x000fe2000c101526 */
[----:B------:R-:W-:Y:S02]  /*5ac0*/  ISETP.GT.AND P4, PT, R4, 0x68, PT ;  /* 0x000000680400780c */ /* 0x000fe40003f84270 */
[----:B------:R-:W-:Y:S01]  /*5ad0*/  F2FP.F16.F32.PACK_AB R74, RZ, R74 ;  /* 0x0000004aff4a723e */ /* 0x000fe200000000ff */
[----:B------:R-:W-:Y:S01]  /*5ae0*/  @P5 STG.E.U16 desc[UR38][R6.64+0xc2], R73 ;  /* 0x0000c24906005986 */ /* 0x000fe2000c101526 */
[C---:B------:R-:W-:Y:S02]  /*5af0*/  ISETP.GT.AND P5, PT, R3.reuse, RZ, P4 ;  /* 0x000000ff0300720c */ /* 0x040fe400027a4270 */
[----:B------:R-:W-:Y:S01]  /*5b00*/  ISETP.GT.AND P3, PT, R3, RZ, P0 ;  /* 0x000000ff0300720c */ /* 0x000fe20000764270 */
[----:B------:R-:W-:Y:S01]  /*5b10*/  @P1 STG.E.U16 desc[UR38][R8.64+0xc0], R74 ;  /* 0x0000c04a08001986 */ /* 0x000fe2000c101526 */
[----:B------:R-:W-:-:S02]  /*5b20*/  F2FP.F16.F32.PACK_AB R75, RZ, R75 ;  /* 0x0000004bff4b723e */ /* 0x000fc400000000ff */
[----:B------:R-:W-:Y:S02]  /*5b30*/  F2FP.F16.F32.PACK_AB R76, RZ, R76 ;  /* 0x0000004cff4c723e */ /* 0x000fe400000000ff */
[C---:B------:R-:W-:Y:S01]  /*5b40*/  ISETP.GT.AND P4, PT, R3.reuse, 0x8, P4 ;  /* 0x000000080300780c */ /* 0x040fe20002784270 */
[----:B------:R-:W-:Y:S01]  /*5b50*/  @P2 STG.E.U16 desc[UR38][R8.64+0xc2], R75 ;  /* 0x0000c24b08002986 */ /* 0x000fe2000c101526 */
[----:B------:R-:W-:Y:S02]  /*5b60*/  F2FP.F16.F32.PACK_AB R77, RZ, R77 ;  /* 0x0000004dff4d723e */ /* 0x000fe400000000ff */
[C---:B------:R-:W-:Y:S01]  /*5b70*/  ISETP.GT.AND P2, PT, R4.reuse, 0x71, PT ;  /* 0x000000710400780c */ /* 0x040fe20003f44270 */
[----:B------:R-:W-:Y:S01]  /*5b80*/  @P5 STG.E.U16 desc[UR38][R6.64+0xd0], R76 ;  /* 0x0000d04c06005986 */ /* 0x000fe2000c101526 */
[----:B------:R-:W-:Y:S02]  /*5b90*/  ISETP.GT.AND P5, PT, R3, 0x8, P0 ;  /* 0x000000080300780c */ /* 0x000fe400007a4270 */
[C---:B------:R-:W-:Y:S01]  /*5ba0*/  ISETP.GT.AND P1, PT, R4.reuse, 0x78, PT ;  /* 0x000000780400780c */ /* 0x040fe20003f24270 */
[----:B------:R-:W-:Y:S01]  /*5bb0*/  @P3 STG.E.U16 desc[UR38][R6.64+0xd2], R77 ;  /* 0x0000d24d06003986 */ /* 0x000fe2000c101526 */
[----:B------:R-:W-:-:S02]  /*5bc0*/  ISETP.GT.AND P3, PT, R4, 0x70, PT ;  /* 0x000000700400780c */ /* 0x000fc40003f64270 */
[----:B------:R-:W-:Y:S01]  /*5bd0*/  ISETP.GT.AND P0, PT, R4, 0x79, PT ;  /* 0x000000790400780c */ /* 0x000fe20003f04270 */
[----:B------:R-:W-:Y:S01]  /*5be0*/  @P4 IMAD.MOV.U32 R4, RZ, RZ, R8 ;  /* 0x000000ffff044224 */ /* 0x000fe200078e0008 */
[----:B------:R-:W-:Y:S01]  /*5bf0*/  F2FP.F16.F32.PACK_AB R78, RZ, R78 ;  /* 0x0000004eff4e723e */ /* 0x000fe200000000ff */
[----:B------:R-:W-:Y:S01]  /*5c00*/  @P4 IMAD.MOV.U32 R5, RZ, RZ, R9 ;  /* 0x000000ffff054224 */ /* 0x000fe200078e0009 */
[----:B------:R-:W-:Y:S02]  /*5c10*/  F2FP.F16.F32.PACK_AB R79, RZ, R79 ;  /* 0x0000004fff4f723e */ /* 0x000fe400000000ff */
[----:B------:R-:W-:Y:S02]  /*5c20*/  F2FP.F16.F32.PACK_AB R80, RZ, R80 ;  /* 0x00000050ff50723e */ /* 0x000fe400000000ff */
[----:B------:R0:W-:Y:S01]  /*5c30*/  @P4 STG.E.U16 desc[UR38][R4.64+0xd0], R78 ;  /* 0x0000d04e04004986 */ /* 0x0001e2000c101526 */
[----:B------:R-:W-:Y:S02]  /*5c40*/  ISETP.GT.AND P4, PT, R3, RZ, P2 ;  /* 0x000000ff0300720c */ /* 0x000fe40001784270 */
[----:B------:R-:W-:-:S02]  /*5c50*/  F2FP.F16.F32.PACK_AB R81, RZ, R81 ;  /* 0x00000051ff51723e */ /* 0x000fc400000000ff */
[----:B------:R-:W-:Y:S02]  /*5c60*/  ISETP.GT.AND P2, PT, R3, 0x8, P2 ;  /* 0x000000080300780c */ /* 0x000fe40001744270 */
[----:B------:R-:W-:Y:S02]  /*5c70*/  F2FP.F16.F32.PACK_AB R82, RZ, R82 ;  /* 0x00000052ff52723e */ /* 0x000fe400000000ff */
[----:B------:R-:W-:Y:S02]  /*5c80*/  F2FP.F16.F32.PACK_AB R83, RZ, R83 ;  /* 0x00000053ff53723e */ /* 0x000fe400000000ff */
[----:B------:R-:W-:Y:S01]  /*5c90*/  F2FP.F16.F32.PACK_AB R84, RZ, R84 ;  /* 0x00000054ff54723e */ /* 0x000fe200000000ff */
[----:B0-----:R-:W-:Y:S01]  /*5ca0*/  @P5 IMAD.MOV.U32 R4, RZ, RZ, R8 ;  /* 0x000000ffff045224 */ /* 0x001fe200078e0008 */
[----:B------:R-:W-:Y:S01]  /*5cb0*/  F2FP.F16.F32.PACK_AB R85, RZ, R85 ;  /* 0x00000055ff55723e */ /* 0x000fe200000000ff */
[----:B------:R-:W-:Y:S01]  /*5cc0*/  @P5 IMAD.MOV.U32 R5, RZ, RZ, R9 ;  /* 0x000000ffff055224 */ /* 0x000fe200078e0009 */
[----:B------:R-:W-:-:S02]  /*5cd0*/  F2FP.F16.F32.PACK_AB R86, RZ, R86 ;  /* 0x00000056ff56723e */ /* 0x000fc400000000ff */
[----:B------:R-:W-:Y:S02]  /*5ce0*/  F2FP.F16.F32.PACK_AB R87, RZ, R87 ;  /* 0x00000057ff57723e */ /* 0x000fe400000000ff */
[----:B------:R0:W-:Y:S01]  /*5cf0*/  @P5 STG.E.U16 desc[UR38][R4.64+0xd2], R79 ;  /* 0x0000d24f04005986 */ /* 0x0001e2000c101526 */
[C---:B------:R-:W-:Y:S02]  /*5d00*/  ISETP.GT.AND P5, PT, R3.reuse, RZ, P3 ;  /* 0x000000ff0300720c */ /* 0x040fe40001fa4270 */
[----:B------:R-:W-:-:S11]  /*5d10*/  ISETP.GT.AND P3, PT, R3, 0x8, P3 ;  /* 0x000000080300780c */ /* 0x000fd60001f64270 */
[----:B0-----:R-:W-:Y:S02]  /*5d20*/  @P5 IMAD.MOV.U32 R4, RZ, RZ, R6 ;  /* 0x000000ffff045224 */ /* 0x001fe400078e0006 */
[----:B------:R-:W-:-:S05]  /*5d30*/  @P5 IMAD.MOV.U32 R5, RZ, RZ, R7 ;  /* 0x000000ffff055224 */ /* 0x000fca00078e0007 */
[----:B------:R0:W-:Y:S01]  /*5d40*/  @P5 STG.E.U16 desc[UR38][R4.64+0xe0], R80 ;  /* 0x0000e05004005986 */ /* 0x0001e2000c101526 */
[C---:B------:R-:W-:Y:S02]  /*5d50*/  ISETP.GT.AND P5, PT, R3.reuse, RZ, P0 ;  /* 0x000000ff0300720c */ /* 0x040fe400007a4270 */
[----:B------:R-:W-:Y:S01]  /*5d60*/  ISETP.GT.AND P0, PT, R3, 0x8, P0 ;  /* 0x000000080300780c */ /* 0x000fe20000704270 */
[----:B0-----:R-:W-:Y:S02]  /*5d70*/  @P4 IMAD.MOV.U32 R4, RZ, RZ, R6 ;  /* 0x000000ffff044224 */ /* 0x001fe400078e0006 */
[----:B------:R-:W-:-:S05]  /*5d80*/  @P4 IMAD.MOV.U32 R5, RZ, RZ, R7 ;  /* 0x000000ffff054224 */ /* 0x000fca00078e0007 */
[----:B------:R0:W-:Y:S01]  /*5d90*/  @P4 STG.E.U16 desc[UR38][R4.64+0xe2], R81 ;  /* 0x0000e25104004986 */ /* 0x0001e2000c101526 */
[C---:B------:R-:W-:Y:S02]  /*5da0*/  ISETP.GT.AND P4, PT, R3.reuse, RZ, P1 ;  /* 0x000000ff0300720c */ /* 0x040fe40000f84270 */
[----:B------:R-:W-:Y:S01]  /*5db0*/  ISETP.GT.AND P1, PT, R3, 0x8, P1 ;  /* 0x000000080300780c */ /* 0x000fe20000f24270 */
[----:B0-----:R-:W-:Y:S02]  /*5dc0*/  @P3 IMAD.MOV.U32 R4, RZ, RZ, R8 ;  /* 0x000000ffff043224 */ /* 0x001fe400078e0008 */
[----:B------:R-:W-:-:S05]  /*5dd0*/  @P3 IMAD.MOV.U32 R5, RZ, RZ, R9 ;  /* 0x000000ffff053224 */ /* 0x000fca00078e0009 */
[----:B------:R0:W-:Y:S02]  /*5de0*/  @P3 STG.E.U16 desc[UR38][R4.64+0xe0], R82 ;  /* 0x0000e05204003986 */ /* 0x0001e4000c101526 */
[----:B0-----:R-:W-:Y:S02]  /*5df0*/  @P2 IMAD.MOV.U32 R4, RZ, RZ, R8 ;  /* 0x000000ffff042224 */ /* 0x001fe400078e0008 */
[----:B------:R-:W-:-:S05]  /*5e00*/  @P2 IMAD.MOV.U32 R5, RZ, RZ, R9 ;  /* 0x000000ffff052224 */ /* 0x000fca00078e0009 */
[----:B------:R0:W-:Y:S02]  /*5e10*/  @P2 STG.E.U16 desc[UR38][R4.64+0xe2], R83 ;  /* 0x0000e25304002986 */ /* 0x0001e4000c101526 */
[----:B0-----:R-:W-:Y:S02]  /*5e20*/  @P4 IMAD.MOV.U32 R4, RZ, RZ, R6 ;  /* 0x000000ffff044224 */ /* 0x001fe400078e0006 */
[----:B------:R-:W-:-:S05]  /*5e30*/  @P4 IMAD.MOV.U32 R5, RZ, RZ, R7 ;  /* 0x000000ffff054224 */ /* 0x000fca00078e0007 */
[----:B------:R0:W-:Y:S04]  /*5e40*/  @P4 STG.E.U16 desc[UR38][R4.64+0xf0], R84 ;  /* 0x0000f05404004986 */ /* 0x0001e8000c101526 */
[----:B------:R1:W-:Y:S01]  /*5e50*/  @P5 STG.E.U16 desc[UR38][R6.64+0xf2], R85 ;  /* 0x0000f25506005986 */ /* 0x0003e2000c101526 */
[----:B0-----:R-:W-:Y:S02]  /*5e60*/  @P1 IMAD.MOV.U32 R4, RZ, RZ, R8 ;  /* 0x000000ffff041224 */ /* 0x001fe400078e0008 */
[----:B------:R-:W-:-:S05]  /*5e70*/  @P1 IMAD.MOV.U32 R5, RZ, RZ, R9 ;  /* 0x000000ffff051224 */ /* 0x000fca00078e0009 */
[----:B------:R1:W-:Y:S04]  /*5e80*/  @P1 STG.E.U16 desc[UR38][R4.64+0xf0], R86 ;  /* 0x0000f05604001986 */ /* 0x0003e8000c101526 */
[----:B------:R1:W-:Y:S02]  /*5e90*/  @P0 STG.E.U16 desc[UR38][R8.64+0xf2], R87 ;  /* 0x0000f25708000986 */ /* 0x0003e4000c101526 */
.L_x_154:
[----:B------:R-:W-:Y:S05]  /*5ea0*/  BSYNC B0 ;  /* 0x0000000000007941 */ /* 0x000fea0003800000 */
.L_x_28:
[----:B------:R-:W-:Y:S01]  /*5eb0*/  IADD3 R16, P0, R16, UR36, RZ ;  /* 0x0000002410107c10 */ /* 0x000fe2000ff1e0ff */
[----:B------:R-:W-:Y:S01]  /*5ec0*/  ULDC.64 UR4, c[0x0][0x650] ;  /* 0x0001940000047ab9 */ /* 0x000fe20000000a00 */
[----:B------:R-:W-:Y:S01]  /*5ed0*/  PRMT R3, RZ, 0x7610, R3 ;  /* 0x00007610ff037816 */ /* 0x000fe20000000003 */
[----:B------:R-:W-:Y:S01]  /*5ee0*/  IMAD.MOV.U32 R100, RZ, RZ, -0x1 ;  /* 0xffffffffff647424 */ /* 0x000fe200078e00ff */
[----:B------:R-:W-:Y:S01]  /*5ef0*/  IADD3.X R17, R17, UR42, RZ, P0, !PT ;  /* 0x0000002a11117c10 */ /* 0x000fe200087fe4ff */
[----:B------:R-:W-:Y:S01]  /*5f00*/  IMAD.MOV.U32 R99, RZ, RZ, -0x1 ;  /* 0xffffffffff637424 */ /* 0x000fe200078e00ff */
[----:B------:R-:W-:-:S04]  /*5f10*/  ISETP.GE.U32.AND P0, PT, R16, UR4, PT ;  /* 0x0000000410007c0c */ /* 0x000fc8000bf06070 */
[----:B------:R-:W-:-:S13]  /*5f20*/  ISETP.GE.U32.AND.EX P0, PT, R17, UR5, PT, P0 ;  /* 0x0000000511007c0c */ /* 0x000fda000bf06100 */
[----:B------:R-:W-:Y:S05]  /*5f30*/  @P0 BRA `(.L_x_155) ;  /* 0x00000004004c0947 */ /* 0x000fea0003800000 */
[----:B------:R-:W0:Y:S01]  /*5f40*/  LDC.64 R10, c[0x0][0x628] ;  /* 0x00018a00ff0a7b82 */ /* 0x000e220000000a00 */
[----:B---3--:R-:W3:Y:S01]  /*5f50*/  S2R R12, SR_CTAID.X ;  /* 0x00000000000c7919 */ /* 0x008ee20000002500 */
[----:B-12-4-:R-:W-:Y:S02]  /*5f60*/  IMAD.MOV.U32 R8, RZ, RZ, R16 ;  /* 0x000000ffff087224 */ /* 0x016fe400078e0010 */
[----:B------:R-:W-:Y:S01]  /*5f70*/  IMAD.MOV.U32 R9, RZ, RZ, R17 ;  /* 0x000000ffff097224 */ /* 0x000fe200078e0011 */
[----:B------:R-:W1:Y:S03]  /*5f80*/  S2R R20, SR_CTAID.Y ;  /* 0x0000000000147919 */ /* 0x000e660000002600 */
[----:B------:R-:W2:Y:S08]  /*5f90*/  LDC R0, c[0x0][0x630] ;  /* 0x00018c00ff007b82 */ /* 0x000eb00000000800 */
[----:B------:R-:W4:Y:S01]  /*5fa0*/  LDC.64 R14, c[0x0][0x620] ;  /* 0x00018800ff0e7b82 */ /* 0x000f220000000a00 */
[----:B0-----:R-:W-:-:S04]  /*5fb0*/  ISETP.NE.U32.AND P0, PT, R10, RZ, PT ;  /* 0x000000ff0a00720c */ /* 0x001fc80003f05070 */
[----:B------:R-:W-:-:S13]  /*5fc0*/  ISETP.NE.AND.EX P0, PT, R11, RZ, PT, P0 ;  /* 0x000000ff0b00720c */ /* 0x000fda0003f05300 */
[----:B-1234-:R-:W-:Y:S05]  /*5fd0*/  @!P0 BRA `(.L_x_156) ;  /* 0x0000000000288947 */ /* 0x01efea0003800000 */
        /* <DEDUP_REMOVED lines=10> */
.L_x_156:
[-CC-:B------:R-:W-:Y:S01]  /*6080*/  SHF.R.U64 R99, R8, R0.reuse, R9.reuse ;  /* 0x0000000008637219 */ /* 0x180fe20000001209 */
[----:B------:R-:W0:Y:S01]  /*6090*/  LDC.64 R26, c[0x0][0x640] ;  /* 0x00019000ff1a7b82 */ /* 0x000e220000000a00 */
[----:B------:R-:W-:Y:S01]  /*60a0*/  SHF.R.U32.HI R0, RZ, R0, R9 ;  /* 0x00000000ff007219 */ /* 0x000fe20000011609 */
[----:B------:R-:W-:Y:S01]  /*60b0*/  ULDC UR4, c[0x0][0x150] ;  /* 0x0000540000047ab9 */ /* 0x000fe20000000800 */
[----:B------:R-:W-:Y:S02]  /*60c0*/  IADD3 R3, P0, RZ, -R99, RZ ;  /* 0x80000063ff037210 */ /* 0x000fe40007f1e0ff */
[----:B------:R-:W-:-:S03]  /*60d0*/  I2FP.F32.U32 R7, R12 ;  /* 0x0000000c00077245 */ /* 0x000fc60000201000 */
[----:B------:R-:W1:Y:S01]  /*60e0*/  LDC R6, c[0x0][0x618] ;  /* 0x00018600ff067b82 */ /* 0x000e620000000800 */
[----:B------:R-:W-:Y:S02]  /*60f0*/  IMAD.X R5, RZ, RZ, ~R0, P0 ;  /* 0x000000ffff057224 */ /* 0x000fe400000e0e00 */
[----:B------:R-:W-:Y:S01]  /*6100*/  FMUL R7, R7, UR4 ;  /* 0x0000000407077c20 */ /* 0x000fe20008400000 */
[----:B------:R-:W-:Y:S01]  /*6110*/  ULDC UR4, c[0x0][0x154] ;  /* 0x0000550000047ab9 */ /* 0x000fe20000000800 */
[-C--:B------:R-:W-:Y:S02]  /*6120*/  IMAD R0, R5, R14.reuse, RZ ;  /* 0x0000000e05007224 */ /* 0x080fe400078e02ff */
[C---:B------:R-:W-:Y:S01]  /*6130*/  IMAD.WIDE.U32 R4, R3.reuse, R14, R16 ;  /* 0x0000000e03047225 */ /* 0x040fe200078e0010 */
[----:B------:R-:W2:Y:S01]  /*6140*/  LDC R8, c[0x0][0x608] ;  /* 0x00018200ff087b82 */ /* 0x000ea20000000800 */
[----:B------:R-:W3:Y:S02]  /*6150*/  F2I.U32.TRUNC.NTZ R7, R7 ;  /* 0x0000000700077305 */ /* 0x000ee4000020f000 */
[----:B------:R-:W-:Y:S01]  /*6160*/  IMAD R3, R3, R15, R0 ;  /* 0x0000000f03037224 */ /* 0x000fe200078e0200 */
[----:B------:R-:W-:-:S03]  /*6170*/  I2FP.F32.U32 R0, R20 ;  /* 0x0000001400007245 */ /* 0x000fc60000201000 */
[----:B------:R-:W-:Y:S01]  /*6180*/  IMAD.IADD R3, R5, 0x1, R3 ;  /* 0x0000000105037824 */ /* 0x000fe200078e0203 */
[----:B------:R-:W4:Y:S01]  /*6190*/  LDC R11, c[0x0][0x658] ;  /* 0x00019600ff0b7b82 */ /* 0x000f220000000800 */
[----:B0-----:R-:W-:-:S04]  /*61a0*/  ISETP.NE.U32.AND P0, PT, R26, RZ, PT ;  /* 0x000000ff1a00720c */ /* 0x001fc80003f05070 */
[----:B------:R-:W-:-:S03]  /*61b0*/  ISETP.NE.AND.EX P0, PT, R27, RZ, PT, P0 ;  /* 0x000000ff1b00720c */ /* 0x000fc60003f05300 */
[----:B------:R-:W0:Y:S01]  /*61c0*/  LDC R9, c[0x0][0x144] ;  /* 0x00005100ff097b82 */ /* 0x000e220000000800 */
[-C--:B-1----:R-:W-:Y:S01]  /*61d0*/  SHF.R.U64 R10, R4, R6.reuse, R3 ;  /* 0x00000006040a7219 */ /* 0x082fe20000001203 */
[----:B---3--:R-:W-:Y:S01]  /*61e0*/  IMAD.MOV R7, RZ, RZ, -R7 ;  /* 0x000000ffff077224 */ /* 0x008fe200078e0a07 */
[----:B------:R-:W-:Y:S01]  /*61f0*/  SHF.R.U32.HI R3, RZ, R6, R3 ;  /* 0x00000006ff037219 */ /* 0x000fe20000011603 */
[----:B------:R-:W-:-:S04]  /*6200*/  FMUL R6, R0, UR4 ;  /* 0x0000000400067c20 */ /* 0x000fc80008400000 */
[----:B------:R-:W1:Y:S01]  /*6210*/  LDC R21, c[0x0][0x148] ;  /* 0x00005200ff157b82 */ /* 0x000e620000000800 */
[----:B------:R3:W0:Y:S01]  /*6220*/  F2I.U32.TRUNC.NTZ R14, R6 ;  /* 0x00000006000e7305 */ /* 0x000622000020f000 */
[-CC-:B--2---:R-:W-:Y:S02]  /*6230*/  SHF.R.U64 R13, R10, R8.reuse, R3.reuse ;  /* 0x000000080a0d7219 */ /* 0x184fe40000001203 */
[----:B------:R-:W-:-:S04]  /*6240*/  SHF.R.U32.HI R0, RZ, R8, R3 ;  /* 0x00000008ff007219 */ /* 0x000fc80000011603 */
[----:B-----5:R-:W2:Y:S01]  /*6250*/  LDC R24, c[0x0][0x648] ;  /* 0x00019200ff187b82 */ /* 0x020ea20000000800 */
[-CC-:B----4-:R-:W-:Y:S02]  /*6260*/  SHF.R.U64 R15, R13, R11.reuse, R0.reuse ;  /* 0x0000000b0d0f7219 */ /* 0x190fe40000001200 */
[----:B------:R-:W-:-:S03]  /*6270*/  SHF.R.U32.HI R5, RZ, R11, R0 ;  /* 0x0000000bff057219 */ /* 0x000fc60000011600 */
[----:B------:R-:W-:Y:S02]  /*6280*/  IMAD.MOV.U32 R4, RZ, RZ, R15 ;  /* 0x000000ffff047224 */ /* 0x000fe400078e000f */
[----:B------:R-:W4:Y:S01]  /*6290*/  LDC R28, c[0x0][0x638] ;  /* 0x00018e00ff1c7b82 */ /* 0x000f220000000800 */
[----:B0-----:R-:W-:-:S07]  /*62a0*/  IMAD R25, R9, R7, R12 ;  /* 0x0000000709197224 */ /* 0x001fce00078e020c */
[----:B------:R-:W0:Y:S08]  /*62b0*/  LDC R29, c[0x0][0x610] ;  /* 0x00018400ff1d7b82 */ /* 0x000e300000000800 */
[----:B------:R-:W0:Y:S01]  /*62c0*/  LDC R30, c[0x0][0x600] ;  /* 0x00018000ff1e7b82 */ /* 0x000e220000000800 */
[----:B-123--:R-:W-:Y:S05]  /*62d0*/  @!P0 BRA `(.L_x_157) ;  /* 0x0000000000288947 */ /* 0x00efea0003800000 */
        /* <DEDUP_REMOVED lines=10> */
.L_x_157:
[----:B------:R-:W-:Y:S01]  /*6380*/  ISETP.NE.AND P0, PT, R2, 0x1, PT ;  /* 0x000000010200780c */ /* 0x000fe20003f05270 */
[----:B------:R-:W-:Y:S01]  /*6390*/  IMAD.MOV R14, RZ, RZ, -R14 ;  /* 0x000000ffff0e7224 */ /* 0x000fe200078e0a0e */
[----:B------:R-:W-:Y:S02]  /*63a0*/  SHF.R.U64 R0, R4, R24, R5 ;  /* 0x0000001804007219 */ /* 0x000fe40000001205 */
[----:B------:R-:W-:Y:S02]  /*63b0*/  LOP3.LUT R3, R13, R96, RZ, 0xc0, !PT ;  /* 0x000000600d037212 */ /* 0x000fe400078ec0ff */
[----:B------:R-:W-:Y:S01]  /*63c0*/  LOP3.LUT R10, R10, R95, RZ, 0xc0, !PT ;  /* 0x0000005f0a0a7212 */ /* 0x000fe200078ec0ff */
[----:B------:R-:W-:Y:S02]  /*63d0*/  IMAD.MOV R4, RZ, RZ, -R0 ;  /* 0x000000ffff047224 */ /* 0x000fe400078e0a00 */
[----:B------:R-:W-:Y:S02]  /*63e0*/  IMAD R0, R90, R0, R3 ;  /* 0x000000005a007224 */ /* 0x000fe400078e0203 */
[----:B----4-:R-:W-:-:S02]  /*63f0*/  IMAD R3, R4, R28, R15 ;  /* 0x0000001c04037224 */ /* 0x010fc400078e020f */
[----:B------:R-:W-:Y:S02]  /*6400*/  @P0 IMAD R25, R21, R14, R20 ;  /* 0x0000000e15190224 */ /* 0x000fe400078e0214 */
[----:B0-----:R-:W-:Y:S02]  /*6410*/  IMAD R5, R3, R30, R10 ;  /* 0x0000001e03057224 */ /* 0x001fe400078e020a */
[----:B------:R-:W-:Y:S02]  /*6420*/  IMAD R0, R0, R29, R25 ;  /* 0x0000001d00007224 */ /* 0x000fe400078e0219 */
[----:B------:R-:W-:-:S03]  /*6430*/  IMAD.MOV.U32 R4, RZ, RZ, 0x1 ;  /* 0x00000001ff047424 */ /* 0x000fc600078e00ff */
[----:B------:R-:W-:Y:S02]  /*6440*/  SEL R100, R5, R0, !P0 ;  /* 0x0000000005647207 */ /* 0x000fe40004000000 */
[----:B------:R-:W-:Y:S02]  /*6450*/  PRMT R3, R4, 0x7610, R3 ;  /* 0x0000761004037816 */ /* 0x000fe40000000003 */
[----:B------:R-:W-:-:S07]  /*6460*/  SEL R0, R0, R5, !P0 ;  /* 0x0000000500007207 */ /* 0x000fce0004000000 */
.L_x_155:
[----:B------:R-:W-:Y:S01]  /*6470*/  LOP3.LUT P0, RZ, R3, 0xff, RZ, 0xc0, !PT ;  /* 0x000000ff03ff7812 */ /* 0x000fe2000780c0ff */
[----:B------:R-:W-:Y:S01]  /*6480*/  UIMAD.WIDE.U32 UR4, UR41, -0x55555555, URZ ;  /* 0xaaaaaaab290478a5 */ /* 0x000fe2000f8e003f */
[----:B------:R-:W-:-:S03]  /*6490*/  IMAD.MOV.U32 R101, RZ, RZ, R0 ;  /* 0x000000ffff657224 */ /* 0x000fc600078e0000 */
[----:B------:R-:W-:-:S04]  /*64a0*/  USHF.R.U32.HI UR4, URZ, 0x1, UR5 ;  /* 0x000000013f047899 */ /* 0x000fc80008011605 */
[----:B------:R-:W-:-:S04]  /*64b0*/  UIMAD UR41, UR4, -0x3, UR41 ;  /* 0xfffffffd042978a4 */ /* 0x000fc8000f8e0229 */
[----:B------:R-:W-:Y:S08]  /*64c0*/  @P0 BRA `(.L_x_158) ;  /* 0xffffffac00340947 */ /* 0x000ff0000383ffff */
[----:B------:R-:W-:Y:S05]  /*64d0*/  EXIT ;  /* 0x000000000000794d */ /* 0x000fea0003800000 */
.L_x_3:
        /* <DEDUP_REMOVED lines=26> */
.L_x_160:
[--C-:B------:R-:W-:Y:S01]  /*6680*/  SHF.R.U64 R14, R12, R20, R13.reuse ;  /* 0x000000140c0e7219 */ /* 0x100fe2000000120d */
[----:B------:R-:W0:Y:S01]  /*6690*/  LDC R24, c[0x0][0x618] ;  /* 0x00018600ff187b82 */ /* 0x000e220000000800 */
[----:B------:R-:W-:Y:S01]  /*66a0*/  I2FP.F32.U32 R8, R6 ;  /* 0x0000000600087245 */ /* 0x000fe20000201000 */
[----:B------:R-:W-:Y:S01]  /*66b0*/  ULDC UR4, c[0x0][0x150] ;  /* 0x0000540000047ab9 */ /* 0x000fe20000000800 */
[----:B------:R-:W-:Y:S02]  /*66c0*/  SHF.R.U32.HI R7, RZ, R20, R13 ;  /* 0x00000014ff077219 */ /* 0x000fe4000001160d */
[----:B------:R-:W-:Y:S01]  /*66d0*/  IADD3 R11, P0, RZ, -R14, RZ ;  /* 0x8000000eff0b7210 */ /* 0x000fe20007f1e0ff */
[----:B------:R-:W-:Y:S01]  /*66e0*/  FMUL R13, R8, UR4 ;  /* 0x00000004080d7c20 */ /* 0x000fe20008400000 */
[----:B------:R-:W-:Y:S01]  /*66f0*/  ULDC UR4, c[0x0][0x154] ;  /* 0x0000550000047ab9 */ /* 0x000fe20000000800 */
[----:B------:R-:W1:Y:S02]  /*6700*/  LDC.64 R26, c[0x0][0x640] ;  /* 0x00019000ff1a7b82 */ /* 0x000e640000000a00 */
[----:B------:R-:W-:-:S02]  /*6710*/  IMAD.X R7, RZ, RZ, ~R7, P0 ;  /* 0x000000ffff077224 */ /* 0x000fc400000e0e07 */
[----:B------:R-:W2:Y:S01]  /*6720*/  F2I.U32.TRUNC.NTZ R13, R13 ;  /* 0x0000000d000d7305 */ /* 0x000ea2000020f000 */
[----:B------:R-:W-:-:S03]  /*6730*/  IMAD.WIDE.U32 R8, R11, R22, R16 ;  /* 0x000000160b087225 */ /* 0x000fc600078e0010 */
[----:B------:R-:W3:Y:S01]  /*6740*/  LDC R15, c[0x0][0x144] ;  /* 0x00005100ff0f7b82 */ /* 0x000ee20000000800 */
[----:B------:R-:W-:-:S04]  /*6750*/  IMAD R10, R7, R22, RZ ;  /* 0x00000016070a7224 */ /* 0x000fc800078e02ff */
[----:B------:R-:W-:Y:S02]  /*6760*/  IMAD R7, R11, R23, R10 ;  /* 0x000000170b077224 */ /* 0x000fe400078e020a */
[----:B------:R-:W-:Y:S01]  /*6770*/  IMAD.MOV.U32 R10, RZ, RZ, -0x1 ;  /* 0xffffffffff0a7424 */ /* 0x000fe200078e00ff */
[----:B------:R-:W4:Y:S01]  /*6780*/  LDC R20, c[0x0][0x608] ;  /* 0x00018200ff147b82 */ /* 0x000f220000000800 */
[----:B------:R-:W-:Y:S01]  /*6790*/  IMAD.IADD R7, R9, 0x1, R7 ;  /* 0x0000000109077824 */ /* 0x000fe200078e0207 */
[----:B------:R-:W-:-:S04]  /*67a0*/  I2FP.F32.U32 R9, R5 ;  /* 0x0000000500097245 */ /* 0x000fc80000201000 */
[-C--:B0-----:R-:W-:Y:S01]  /*67b0*/  SHF.R.U64 R12, R8, R24.reuse, R7 ;  /* 0x00000018080c7219 */ /* 0x081fe20000001207 */
[----:B--2---:R-:W-:Y:S01]  /*67c0*/  IMAD.MOV R8, RZ, RZ, -R13 ;  /* 0x000000ffff087224 */ /* 0x004fe200078e0a0d */
[----:B------:R-:W0:Y:S01]  /*67d0*/  LDC R11, c[0x0][0x658] ;  /* 0x00019600ff0b7b82 */ /* 0x000e220000000800 */
[----:B-1----:R-:W-:Y:S01]  /*67e0*/  ISETP.NE.U32.AND P0, PT, R26, RZ, PT ;  /* 0x000000ff1a00720c */ /* 0x002fe20003f05070 */
[----:B------:R-:W-:Y:S01]  /*67f0*/  FMUL R9, R9, UR4 ;  /* 0x0000000409097c20 */ /* 0x000fe20008400000 */
[----:B------:R-:W-:Y:S02]  /*6800*/  SHF.R.U32.HI R7, RZ, R24, R7 ;  /* 0x00000018ff077219 */ /* 0x000fe40000011607 */
[----:B------:R-:W-:-:S03]  /*6810*/  ISETP.NE.AND.EX P0, PT, R27, RZ, PT, P0 ;  /* 0x000000ff1b00720c */ /* 0x000fc60003f05300 */
[----:B------:R-:W1:Y:S01]  /*6820*/  LDC R22, c[0x0][0x148] ;  /* 0x00005200ff167b82 */ /* 0x000e620000000800 */
[----:B---3--:R-:W-:Y:S02]  /*6830*/  IMAD R23, R15, R8, R6 ;  /* 0x000000080f177224 */ /* 0x008fe400078e0206 */
[----:B------:R-:W-:-:S05]  /*6840*/  IMAD.MOV.U32 R8, RZ, RZ, 0x1 ;  /* 0x00000001ff087424 */ /* 0x000fca00078e00ff */
[----:B------:R-:W2:Y:S01]  /*6850*/  LDC R21, c[0x0][0x600] ;  /* 0x00018000ff157b82 */ /* 0x000ea20000000800 */
[-CC-:B----4-:R-:W-:Y:S02]  /*6860*/  SHF.R.U64 R15, R12, R20.reuse, R7.reuse ;  /* 0x000000140c0f7219 */ /* 0x190fe40000001207 */
[----:B------:R-:W-:Y:S02]  /*6870*/  SHF.R.U32.HI R6, RZ, R20, R7 ;  /* 0x00000014ff067219 */ /* 0x000fe40000011607 */
[----:B------:R3:W4:Y:S03]  /*6880*/  F2I.U32.TRUNC.NTZ R20, R9 ;  /* 0x0000000900147305 */ /* 0x000726000020f000 */
[----:B------:R-:W1:Y:S01]  /*6890*/  LDC R25, c[0x0][0x648] ;  /* 0x00019200ff197b82 */ /* 0x000e620000000800 */
[-C--:B0-----:R-:W-:Y:S02]  /*68a0*/  SHF.R.U64 R19, R15, R11.reuse, R6 ;  /* 0x0000000b0f137219 */ /* 0x081fe40000001206 */
[----:B------:R-:W-:-:S02]  /*68b0*/  SHF.L.U32 R10, R10, R11, RZ ;  /* 0x0000000b0a0a7219 */ /* 0x000fc400000006ff */
[-C--:B------:R-:W-:Y:S01]  /*68c0*/  SHF.R.U32.HI R7, RZ, R11.reuse, R6 ;  /* 0x0000000bff077219 */ /* 0x080fe20000011606 */
[----:B------:R-:W-:Y:S01]  /*68d0*/  IMAD.MOV.U32 R6, RZ, RZ, R19 ;  /* 0x000000ffff067224 */ /* 0x000fe200078e0013 */
[----:B------:R-:W-:Y:S01]  /*68e0*/  SHF.L.U32 R24, R8, R11, RZ ;  /* 0x0000000b08187219 */ /* 0x000fe200000006ff */
[----:B------:R-:W0:Y:S01]  /*68f0*/  LDC R28, c[0x0][0x638] ;  /* 0x00018e00ff1c7b82 */ /* 0x000e220000000800 */
[----:B------:R-:W-:-:S07]  /*6900*/  LOP3.LUT R30, RZ, R10, RZ, 0x33, !PT ;  /* 0x0000000aff1e7212 */ /* 0x000fce00078e33ff */
[----:B------:R-:W0:Y:S01]  /*6910*/  LDC R29, c[0x0][0x610] ;  /* 0x00018400ff1d7b82 */ /* 0x000e220000000800 */
[----:B---34-:R-:W-:Y:S05]  /*6920*/  @!P0 BRA `(.L_x_161) ;  /* 0x0000000000288947 */ /* 0x018fea0003800000 */
[----:B------:R-:W3:Y:S02]  /*6930*/  LDC R6, c[0x0][0x64c] ;  /* 0x00019300ff067b82 */ /* 0x000ee40000000800 */
[----:B---3--:R-:W-:-:S05]  /*6940*/  IADD3 R11, P0, R19, R6, RZ ;  /* 0x00000006130b7210 */ /* 0x008fca0007f1e0ff */
        /* <DEDUP_REMOVED lines=8> */
.L_x_161:
[----:B------:R-:W-:Y:S01]  /*69d0*/  ISETP.NE.AND P0, PT, R2, 0x1, PT ;  /* 0x000000010200780c */ /* 0x000fe20003f05270 */
[----:B--2---:R-:W-:Y:S01]  /*69e0*/  VIADD R9, R21, 0xffffffff ;  /* 0xffffffff15097836 */ /* 0x004fe20000000000 */
[----:B-1----:R-:W-:Y:S01]  /*69f0*/  SHF.R.U64 R7, R6, R25, R7 ;  /* 0x0000001906077219 */ /* 0x002fe20000001207 */
[----:B------:R-:W-:Y:S01]  /*6a00*/  IMAD.MOV R20, RZ, RZ, -R20 ;  /* 0x000000ffff147224 */ /* 0x000fe200078e0a14 */
[----:B------:R-:W-:Y:S02]  /*6a10*/  LOP3.LUT R6, R15, R30, RZ, 0xc0, !PT ;  /* 0x0000001e0f067212 */ /* 0x000fe400078ec0ff */
[----:B------:R-:W-:Y:S01]  /*6a20*/  LOP3.LUT R12, R12, R9, RZ, 0xc0, !PT ;  /* 0x000000090c0c7212 */ /* 0x000fe200078ec0ff */
[----:B------:R-:W-:Y:S02]  /*6a30*/  IMAD.MOV R8, RZ, RZ, -R7 ;  /* 0x000000ffff087224 */ /* 0x000fe400078e0a07 */
[----:B------:R-:W-:Y:S02]  /*6a40*/  IMAD R6, R24, R7, R6 ;  /* 0x0000000718067224 */ /* 0x000fe400078e0206 */
[----:B------:R-:W-:-:S02]  /*6a50*/  IMAD.MOV.U32 R9, RZ, RZ, 0x1 ;  /* 0x00000001ff097424 */ /* 0x000fc400078e00ff */
[----:B------:R-:W-:Y:S02]  /*6a60*/  @P0 IMAD R23, R22, R20, R5 ;  /* 0x0000001416170224 */ /* 0x000fe400078e0205 */
[----:B0-----:R-:W-:Y:S02]  /*6a70*/  IMAD R5, R8, R28, R19 ;  /* 0x0000001c08057224 */ /* 0x001fe400078e0213 */
[----:B------:R-:W-:Y:S02]  /*6a80*/  IMAD R19, R6, R29, R23 ;  /* 0x0000001d06137224 */ /* 0x000fe400078e0217 */
[----:B------:R-:W-:Y:S02]  /*6a90*/  IMAD R6, R5, R21, R12 ;  /* 0x0000001505067224 */ /* 0x000fe400078e020c */
[----:B------:R-:W-:-:S03]  /*6aa0*/  IMAD.MOV.U32 R8, RZ, RZ, R14 ;  /* 0x000000ffff087224 */ /* 0x000fc600078e000e */
[----:B------:R-:W-:Y:S02]  /*6ab0*/  SEL R20, R6, R19, !P0 ;  /* 0x0000001306147207 */ /* 0x000fe40004000000 */
[----:B------:R-:W-:-:S07]  /*6ac0*/  SEL R19, R19, R6, !P0 ;  /* 0x0000000613137207 */ /* 0x000fce0004000000 */
.L_x_159:
[----:B------:R-:W-:-:S08]  /*6ad0*/  NOP ;  /* 0x0000000000007918 */ /* 0x000fd00000000000 */
[----:B------:R-:W0:-:S00]  /*6ae0*/  USETMAXREG.DEALLOC.CTAPOOL 0x28 ;  /* 0x00000028000079c8 */ /* 0x000e0000080e0500 */
[----:B0-----:R-:W-:-:S13]  /*6af0*/  ISETP.NE.AND P0, PT, R0, RZ, PT ;  /* 0x000000ff0000720c */ /* 0x001fda0003f05270 */
[----:B------:R-:W-:Y:S05]  /*6b00*/  @P0 EXIT ;  /* 0x000000000000094d */ /* 0x000fea0003800000 */
[----:B------:R-:W-:Y:S01]  /*6b10*/  LOP3.LUT P0, RZ, R9, 0xff, RZ, 0xc0, !PT ;  /* 0x000000ff09ff7812 */ /* 0x000fe2000780c0ff */
[----:B------:R-:W-:Y:S02]  /*6b20*/  IMAD.MOV.U32 R0, RZ, RZ, 0x1 ;  /* 0x00000001ff007424 */ /* 0x000fe400078e00ff */
[----:B------:R-:W-:-:S10]  /*6b30*/  IMAD.MOV.U32 R12, RZ, RZ, RZ ;  /* 0x000000ffff0c7224 */ /* 0x000fd400078e00ff */
[----:B------:R-:W-:Y:S05]  /*6b40*/  @!P0 BRA `(.L_x_162) ;  /* 0x0000000c003c8947 */ /* 0x000fea0003800000 */
[----:B------:R-:W0:Y:S01]  /*6b50*/  LDC R0, c[0x0][0x28c] ;  /* 0x0000a300ff007b82 */ /* 0x000e220000000800 */
[----:B------:R-:W-:Y:S01]  /*6b60*/  LOP3.LUT P0, RZ, R3, 0x1f, RZ, 0xc0, !PT ;  /* 0x0000001f03ff7812 */ /* 0x000fe2000780c0ff */
[----:B------:R-:W-:Y:S01]  /*6b70*/  ULDC UR5, c[0x0][0x658] ;  /* 0x0001960000057ab9 */ /* 0x000fe20000000800 */
[----:B------:R-:W-:Y:S01]  /*6b80*/  UMOV UR6, 0xffffffff ;  /* 0xffffffff00067882 */ /* 0x000fe20000000000 */
[----:B------:R-:W-:Y:S01]  /*6b90*/  BSSY B0, `(.L_x_162) ;  /* 0x00000ca000007945 */ /* 0x000fe20003800000 */
[----:B------:R-:W-:Y:S01]  /*6ba0*/  USHF.L.U32 UR6, UR6, UR5, URZ ;  /* 0x0000000506067299 */ /* 0x000fe2000800063f */
[C---:B------:R-:W-:Y:S01]  /*6bb0*/  ISETP.NE.AND P2, PT, R4.reuse, RZ, PT ;  /* 0x000000ff0400720c */ /* 0x040fe20003f45270 */
[----:B------:R-:W-:Y:S01]  /*6bc0*/  IMAD.MOV.U32 R13, RZ, RZ, 0x1 ;  /* 0x00000001ff0d7424 */ /* 0x000fe200078e00ff */
[----:B------:R-:W-:Y:S01]  /*6bd0*/  ISETP.NE.OR P0, PT, R4, RZ, !P0 ;  /* 0x000000ff0400720c */ /* 0x000fe20004705670 */
[----:B------:R-:W-:Y:S01]  /*6be0*/  IMAD.MOV.U32 R12, RZ, RZ, RZ ;  /* 0x000000ffff0c7224 */ /* 0x000fe200078e00ff */
[----:B------:R-:W-:Y:S01]  /*6bf0*/  LOP3.LUT R11, R18, 0x2, RZ, 0xfc, !PT ;  /* 0x00000002120b7812 */ /* 0x000fe200078efcff */
[----:B------:R-:W-:Y:S01]  /*6c00*/  ULDC UR4, c[0x0][0x600] ;  /* 0x0001800000047ab9 */ /* 0x000fe20000000800 */
[----:B------:R-:W-:Y:S01]  /*6c10*/  UMOV UR7, 0x1 ;  /* 0x0000000100077882 */ /* 0x000fe20000000000 */
[----:B------:R-:W-:-:S02]  /*6c20*/  UIADD3 UR18, UR4, -0x1, URZ ;  /* 0xffffffff04127890 */ /* 0x000fc4000fffe03f */
[----:B------:R-:W-:Y:S02]  /*6c30*/  USHF.L.U32 UR20, UR7, UR5, URZ ;  /* 0x0000000507147299 */ /* 0x000fe4000800063f */
[----:B------:R-:W-:Y:S01]  /*6c40*/  ULOP3.LUT UR19, URZ, UR6, URZ, 0x33, !UPT ;  /* 0x000000063f137292 */ /* 0x000fe2000f8e333f */
[----:B------:R-:W-:Y:S01]  /*6c50*/  ULDC.64 UR24, c[0x0][0x198] ;  /* 0x0000660000187ab9 */ /* 0x000fe20000000a00 */
[----:B0-----:R-:W-:-:S05]  /*6c60*/  VIADD R0, R0, 0x3f ;  /* 0x0000003f00007836 */ /* 0x001fca0000000000 */
[----:B------:R-:W-:-:S04]  /*6c70*/  SHF.R.S32.HI R3, RZ, 0x1f, R0 ;  /* 0x0000001fff037819 */ /* 0x000fc80000011400 */
[----:B------:R-:W-:Y:S01]  /*6c80*/  LEA.HI R3, R3, R0, RZ, 0x6 ;  /* 0x0000000003037211 */ /* 0x000fe200078f30ff */
[----:B------:R-:W-:-:S03]  /*6c90*/  IMAD.MOV.U32 R0, RZ, RZ, 0x1 ;  /* 0x00000001ff007424 */ /* 0x000fc600078e00ff */
[----:B------:R-:W-:-:S05]  /*6ca0*/  SHF.R.S32.HI R3, RZ, 0x6, R3 ;  /* 0x00000006ff037819 */ /* 0x000fca0000011403 */
[----:B------:R-:W-:-:S07]  /*6cb0*/  VIADD R10, R3, 0x1 ;  /* 0x00000001030a7836 */ /* 0x000fce0000000000 */
.L_x_174:
[----:B------:R-:W-:-:S03]  /*6cc0*/  UMOV UR4, 0xffffffff ;  /* 0xffffffff00047882 */ /* 0x000fc60000000000 */
[----:B------:R-:W-:Y:S05]  /*6cd0*/  BRA.DIV UR4, `(.L_x_163) ;  /* 0x0000000e04a07947 */ /* 0x000fea000b800000 */
[----:B------:R-:W-:-:S13]  /*6ce0*/  ELECT P6, URZ, PT ;  /* 0x00000000003f782f */ /* 0x000fda00038c0000 */
.L_x_184:
[----:B------:R-:W-:Y:S04]  /*6cf0*/  BSSY B1, `(.L_x_164) ;  /* 0x0000042000017945 */ /* 0x000fe80003800000 */
[----:B------:R-:W-:Y:S05]  /*6d00*/  @!P6 BRA `(.L_x_165) ;  /* 0x000000040000e947 */ /* 0x000fea0003800000 */
[----:B------:R-:W0:Y:S02]  /*6d10*/  LDC R4, c[0x0][0x28c] ;  /* 0x0000a300ff047b82 */ /* 0x000e240000000800 */
[----:B0-----:R-:W-:-:S13]  /*6d20*/  ISETP.GE.AND P1, PT, R4, 0x1, PT ;  /* 0x000000010400780c */ /* 0x001fda0003f26270 */
[----:B------:R-:W-:Y:S05]  /*6d30*/  @!P1 BRA `(.L_x_165) ;  /* 0x0000000000f49947 */ /* 0x000fea0003800000 */
[----:B------:R-:W-:Y:S02]  /*6d40*/  IMAD.SHL.U32 R19, R19, 0x80, RZ ;  /* 0x0000008013137824 */ /* 0x000fe400078e00ff */
[----:B------:R-:W-:Y:S02]  /*6d50*/  IMAD.SHL.U32 R20, R20, 0x80, RZ ;  /* 0x0000008014147824 */ /* 0x000fe400078e00ff */
[----:B------:R-:W-:Y:S02]  /*6d60*/  IMAD.MOV.U32 R21, RZ, RZ, RZ ;  /* 0x000000ffff157224 */ /* 0x000fe400078e00ff */
[----:B------:R-:W-:Y:S02]  /*6d70*/  IMAD.MOV.U32 R4, RZ, RZ, R10 ;  /* 0x000000ffff047224 */ /* 0x000fe400078e000a */
[----:B------:R-:W-:Y:S02]  /*6d80*/  IMAD.MOV.U32 R5, RZ, RZ, R0 ;  /* 0x000000ffff057224 */ /* 0x000fe400078e0000 */
[----:B------:R-:W-:-:S02]  /*6d90*/  IMAD.MOV.U32 R6, RZ, RZ, R12 ;  /* 0x000000ffff067224 */ /* 0x000fc400078e000c */
[----:B------:R-:W-:Y:S02]  /*6da0*/  VIADD R22, R19, 0x40 ;  /* 0x0000004013167836 */ /* 0x000fe40000000000 */
[----:B------:R-:W-:-:S07]  /*6db0*/  VIADD R23, R20, 0x40 ;  /* 0x0000004014177836 */ /* 0x000fce0000000000 */
.L_x_169:
[----:B------:R-:W0:Y:S01]  /*6dc0*/  S2R R14, SR_CgaCtaId ;  /* 0x00000000000e7919 */ /* 0x000e220000008800 */
[----:B------:R-:W-:Y:S01]  /*6dd0*/  MOV R7, 0x400 ;  /* 0x0000040000077802 */ /* 0x000fe20000000f00 */
[----:B------:R-:W1:Y:S03]  /*6de0*/  @!P2 LDC R9, c[0x0][0x500] ;  /* 0x00014000ff09ab82 */ /* 0x000e660000000800 */
[----:B0-----:R-:W-:Y:S02]  /*6df0*/  LEA R15, R14, R7, 0x18 ;  /* 0x000000070e0f7211 */ /* 0x001fe400078ec0ff */
[----:B------:R-:W-:-:S03]  /*6e00*/  SHF.L.U32 R7, R5, 0x1f, RZ ;  /* 0x0000001f05077819 */ /* 0x000fc600000006ff */
[----:B------:R-:W-:-:S04]  /*6e10*/  IMAD R14, R6, 0x8, R15 ;  /* 0x00000008060e7824 */ /* 0x000fc800078e020f */
[----:B------:R-:W0:Y:S02]  /*6e20*/  SYNCS.PHASECHK.TRANS64.TRYWAIT P1, [R14+URZ+0x18], R7 ;  /* 0x000018070e0075a7 */ /* 0x000e24000802017f */
[----:B01----:R-:W-:Y:S05]  /*6e30*/  @!P1 BRA `(.L_x_166) ;  /* 0x0000000c00689947 */ /* 0x003fea0003800000 */
.L_x_185:
[----:B0-----:R-:W-:Y:S01]  /*6e40*/  PRMT R7, R11, 0x9910, RZ ;  /* 0x000099100b077816 */ /* 0x001fe200000000ff */
[----:B------:R0:W-:Y:S03]  /*6e50*/  @!P2 SYNCS.ARRIVE.TRANS64 RZ, [R14+URZ], R9 ;  /* 0x000000090effa9a7 */ /* 0x0001e6000800003f */
[----:B------:R-:W-:-:S13]  /*6e60*/  ISETP.NE.AND P1, PT, R7, 0x2, PT ;  /* 0x000000020700780c */ /* 0x000fda0003f25270 */
[----:B0-----:R-:W-:Y:S05]  /*6e70*/  @P1 BRA `(.L_x_167) ;  /* 0x0000000000041947 */ /* 0x001fea0003800000 */
[----:B------:R-:W-:Y:S01]  /*6e80*/  BPT.TRAP 0x1 ;  /* 0x000000040000795c */ /* 0x000fe20000300000 */
.L_x_167:
[----:B------:R-:W-:Y:S05]  /*6e90*/  @P0 BRA `(.L_x_168) ;  /* 0x0000000000040947 */ /* 0x000fea0003800000 */
[----:B------:R-:W-:Y:S01]  /*6ea0*/  BPT.TRAP 0x1 ;  /* 0x000000040000795c */ /* 0x000fe20000300000 */
.L_x_168:
[----:B------:R-:W-:Y:S01]  /*6eb0*/  IMAD R15, R6, 0x4000, R15 ;  /* 0x00004000060f7824 */ /* 0x000fe200078e020f */
[----:B------:R-:W-:Y:S01]  /*6ec0*/  R2UR UR10, R19 ;  /* 0x00000000130a72ca */ /* 0x000fe200000e0000 */
[----:B------:R-:W-:Y:S01]  /*6ed0*/  UIADD3 UR4, UP0, UR24, 0xf0, URZ ;  /* 0x000000f018047890 */ /* 0x000fe2000ff1e03f */
[----:B------:R-:W-:Y:S01]  /*6ee0*/  R2UR UR9, R14 ;  /* 0x000000000e0972ca */ /* 0x000fe200000e0000 */
[----:B------:R-:W-:Y:S01]  /*6ef0*/  VIADD R4, R4, 0xffffffff ;  /* 0xffffffff04047836 */ /* 0x000fe20000000000 */
[----:B------:R-:W-:Y:S01]  /*6f00*/  R2UR UR13, R15 ;  /* 0x000000000f0d72ca */ /* 0x000fe200000e0000 */
[----:B------:R-:W-:Y:S01]  /*6f10*/  UIADD3.X UR5, URZ, UR25, URZ, UP0, !UPT ;  /* 0x000000193f057290 */ /* 0x000fe200087fe43f */
[----:B------:R-:W-:Y:S01]  /*6f20*/  R2UR UR11, R21 ;  /* 0x00000000150b72ca */ /* 0x000fe200000e0000 */
[----:B------:R-:W-:Y:S01]  /*6f30*/  UIADD3 UR6, UP1, UR24, 0x1f0, URZ ;  /* 0x000001f018067890 */ /* 0x000fe2000ff3e03f */
[----:B------:R-:W-:Y:S01]  /*6f40*/  R2UR UR12, R8 ;  /* 0x00000000080c72ca */ /* 0x000fe200000e0000 */
[----:B------:R-:W-:Y:S01]  /*6f50*/  UMOV UR14, 0x0 ;  /* 0x00000000000e7882 */ /* 0x000fe20000000000 */
[----:B------:R-:W-:Y:S01]  /*6f60*/  R2UR UR21, R22 ;  /* 0x00000000161572ca */ /* 0x000fe200000e0000 */
[----:B------:R-:W-:Y:S01]  /*6f70*/  UIADD3.X UR7, URZ, UR25, URZ, UP1, !UPT ;  /* 0x000000193f077290 */ /* 0x000fe20008ffe43f */
[----:B------:R-:W-:Y:S01]  /*6f80*/  R2UR UR22, R20 ;  /* 0x00000000141672ca */ /* 0x000fe200000e0000 */
[----:B------:R-:W-:Y:S01]  /*6f90*/  UMOV UR15, 0x10000000 ;  /* 0x10000000000f7882 */ /* 0x000fe20000000000 */
[----:B------:R-:W-:Y:S01]  /*6fa0*/  R2UR UR23, R23 ;  /* 0x00000000171772ca */ /* 0x000fe200000e0000 */
[----:B------:R-:W-:Y:S01]  /*6fb0*/  VIADD R6, R6, 0x1 ;  /* 0x0000000106067836 */ /* 0x000fe20000000000 */
[----:B------:R-:W-:Y:S01]  /*6fc0*/  ISETP.GT.AND P3, PT, R4, 0x1, PT ;  /* 0x000000010400780c */ /* 0x000fe20003f64270 */
[----:B------:R-:W-:Y:S01]  /*6fd0*/  UIADD3 UR8, UR13, 0x100, URZ ;  /* 0x000001000d087890 */ /* 0x000fe2000fffe03f */
[----:B------:R-:W-:Y:S01]  /*6fe0*/  VIADD R21, R21, 0x40 ;  /* 0x0000004015157836 */ /* 0x000fe20000000000 */
[----:B------:R-:W-:Y:S01]  /*6ff0*/  UIADD3 UR16, UR13, 0x2100, URZ ;  /* 0x000021000d107890 */ /* 0x000fe2000fffe03f */
[----:B------:R-:W-:Y:S01]  /*7000*/  ISETP.NE.AND P1, PT, R6, 0x3, PT ;  /* 0x000000030600780c */ /* 0x000fe20003f25270 */
[----:B------:R-:W-:-:S02]  /*7010*/  UIADD3 UR17, UR13, 0xc100, URZ ;  /* 0x0000c1000d117890 */ /* 0x000fc4000fffe03f */
[----:B------:R-:W-:Y:S01]  /*7020*/  UIADD3 UR13, UR13, 0xe100, URZ ;  /* 0x0000e1000d0d7890 */ /* 0x000fe2000fffe03f */
[----:B------:R-:W-:Y:S02]  /*7030*/  SEL R14, RZ, 0x1, P1 ;  /* 0x00000001ff0e7807 */ /* 0x000fe40000800000 */
[----:B------:R0:W-:Y:S01]  /*7040*/  UTMALDG.3D [UR8], [UR4], desc[UR14] ;  /* 0x00000e08040075b4 */ /* 0x0001e20008011000 */
[----:B------:R-:W-:Y:S02]  /*7050*/  SEL R6, R6, RZ, P1 ;  /* 0x000000ff06067207 */ /* 0x000fe40000800000 */
[----:B------:R-:W-:Y:S01]  /*7060*/  LOP3.LUT R5, R5, R14, RZ, 0x3c, !PT ;  /* 0x0000000e05057212 */ /* 0x000fe200078e3cff */
[----:B0-----:R-:W-:Y:S01]  /*7070*/  UMOV UR8, UR16 ;  /* 0x0000001000087c82 */ /* 0x001fe20008000000 */
[----:B------:R-:W-:Y:S02]  /*7080*/  UMOV UR10, UR21 ;  /* 0x00000015000a7c82 */ /* 0x000fe40008000000 */
[----:B------:R0:W-:Y:S02]  /*7090*/  UTMALDG.3D [UR8], [UR4], desc[UR14] ;  /* 0x00000e08040075b4 */ /* 0x0001e40008011000 */
[----:B0-----:R-:W-:Y:S01]  /*70a0*/  UMOV UR8, UR17 ;  /* 0x0000001100087c82 */ /* 0x001fe20008000000 */
[----:B------:R-:W-:-:S02]  /*70b0*/  UMOV UR10, UR22 ;  /* 0x00000016000a7c82 */ /* 0x000fc40008000000 */
[----:B------:R0:W-:Y:S02]  /*70c0*/  UTMALDG.3D [UR8], [UR6], desc[UR14] ;  /* 0x00000e08060075b4 */ /* 0x0001e40008011000 */
[----:B0-----:R-:W-:Y:S01]  /*70d0*/  UMOV UR8, UR13 ;  /* 0x0000000d00087c82 */ /* 0x001fe20008000000 */
[----:B------:R-:W-:Y:S02]  /*70e0*/  UMOV UR10, UR23 ;  /* 0x00000017000a7c82 */ /* 0x000fe40008000000 */
[----:B------:R0:W-:Y:S02]  /*70f0*/  UTMALDG.3D [UR8], [UR6], desc[UR14] ;  /* 0x00000e08060075b4 */ /* 0x0001e40008011000 */
[----:B0-----:R-:W-:Y:S05]  /*7100*/  @P3 BRA `(.L_x_169) ;  /* 0xfffffffc002c3947 */ /* 0x001fea000383ffff */
.L_x_165:
[----:B------:R-:W-:Y:S05]  /*7110*/  BSYNC B1 ;  /* 0x0000000000017941 */ /* 0x000fea0003800000 */
.L_x_164:
[----:B------:R-:W-:Y:S01]  /*7120*/  LOP3.LUT P3, RZ, R13, 0xff, RZ, 0xc0, !PT ;  /* 0x000000ff0dff7812 */ /* 0x000fe2000786c0ff */
[----:B------:R-:W-:Y:S01]  /*7130*/  IMAD.IADD R12, R3, 0x1, R12 ;  /* 0x00000001030c7824 */ /* 0x000fe200078e020c */
[----:B------:R-:W-:Y:S01]  /*7140*/  IADD3 R16, P4, R16, UR36, RZ ;  /* 0x0000002410107c10 */ /* 0x000fe2000ff9e0ff */
[----:B------:R-:W-:Y:S01]  /*7150*/  ULDC.64 UR4, c[0x0][0x650] ;  /* 0x0001940000047ab9 */ /* 0x000fe20000000a00 */
[----:B------:R-:W-:Y:S01]  /*7160*/  BSSY B1, `(.L_x_170) ;  /* 0x000006a000017945 */ /* 0x000fe20003800000 */
[----:B------:R-:W-:Y:S01]  /*7170*/  IMAD.MOV.U32 R19, RZ, RZ, -0x1 ;  /* 0xffffffffff137424 */ /* 0x000fe200078e00ff */
[----:B------:R-:W-:Y:S01]  /*7180*/  ISETP.GT.U32.AND P1, PT, R12, 0x2, PT ;  /* 0x000000020c00780c */ /* 0x000fe20003f24070 */
[----:B------:R-:W-:Y:S01]  /*7190*/  IMAD.MOV.U32 R20, RZ, RZ, -0x1 ;  /* 0xffffffffff147424 */ /* 0x000fe200078e00ff */
[----:B------:R-:W-:Y:S01]  /*71a0*/  IADD3.X R17, R17, UR42, RZ, P4, !PT ;  /* 0x0000002a11117c10 */ /* 0x000fe2000a7fe4ff */
[----:B------:R-:W-:Y:S01]  /*71b0*/  IMAD.MOV.U32 R8, RZ, RZ, -0x1 ;  /* 0xffffffffff087424 */ /* 0x000fe200078e00ff */
[----:B------:R-:W-:-:S02]  /*71c0*/  ISETP.LT.U32.AND P1, PT, R3, 0x3, P1 ;  /* 0x000000030300780c */ /* 0x000fc40000f21070 */
[----:B------:R-:W-:Y:S01]  /*71d0*/  PRMT R13, RZ, 0x7610, R13 ;  /* 0x00007610ff0d7816 */ /* 0x000fe2000000000d */
[----:B------:R-:W0:Y:S01]  /*71e0*/  @P3 S2R R5, SR_CgaCtaId ;  /* 0x0000000000053919 */ /* 0x000e220000008800 */
[----:B------:R-:W-:-:S04]  /*71f0*/  @P3 MOV R4, 0x400 ;  /* 0x0000040000043802 */ /* 0x000fc80000000f00 */
[----:B0-----:R-:W-:Y:S01]  /*7200*/  @P3 LEA R6, R5, R4, 0x18 ;  /* 0x0000000405063211 */ /* 0x001fe200078ec0ff */
[----:B------:R-:W-:-:S03]  /*7210*/  IMAD.WIDE.U32 R4, R12, -0x55555555, RZ ;  /* 0xaaaaaaab0c047825 */ /* 0x000fc600078e00ff */
[----:B------:R0:W-:Y:S01]  /*7220*/  @P3 SYNCS.ARRIVE.TRANS64.A1T0 RZ, [R6+URZ+0x48], RZ ;  /* 0x000048ff06ff39a7 */ /* 0x0001e2000810003f */
[----:B------:R-:W-:Y:S02]  /*7230*/  ISETP.GE.U32.AND P3, PT, R3, 0x3, PT ;  /* 0x000000030300780c */ /* 0x000fe40003f66070 */
[----:B------:R-:W-:Y:S02]  /*7240*/  SHF.R.U32.HI R7, RZ, 0x1, R5 ;  /* 0x00000001ff077819 */ /* 0x000fe40000011605 */
[----:B------:R-:W-:Y:S02]  /*7250*/  SEL R5, RZ, 0x1, !P1 ;  /* 0x00000001ff057807 */ /* 0x000fe40004800000 */
[----:B------:R-:W-:Y:S01]  /*7260*/  ISETP.GE.U32.AND P1, PT, R16, UR4, PT ;  /* 0x0000000410007c0c */ /* 0x000fe2000bf26070 */
[----:B------:R-:W-:Y:S01]  /*7270*/  IMAD R12, R7, -0x3, R12 ;  /* 0xfffffffd070c7824 */ /* 0x000fe200078e020c */
[----:B------:R-:W-:Y:S02]  /*7280*/  LOP3.LUT R0, R0, R5, RZ, 0x3c, !PT ;  /* 0x0000000500007212 */ /* 0x000fe400078e3cff */
[----:B------:R-:W-:-:S02]  /*7290*/  ISETP.GE.U32.AND.EX P1, PT, R17, UR5, PT, P1 ;  /* 0x0000000511007c0c */ /* 0x000fc4000bf26110 */
[----:B------:R-:W-:Y:S02]  /*72a0*/  PRMT R4, RZ, 0x7610, R4 ;  /* 0x00007610ff047816 */ /* 0x000fe40000000004 */
[----:B------:R-:W-:-:S09]  /*72b0*/  @P3 LOP3.LUT R0, R0, 0x1, R7, 0x78, !PT ;  /* 0x0000000100003812 */ /* 0x000fd200078e7807 */
[----:B0-----:R-:W-:Y:S05]  /*72c0*/  @P1 BRA `(.L_x_171) ;  /* 0x00000004004c1947 */ /* 0x001fea0003800000 */
[----:B------:R-:W-:Y:S01]  /*72d0*/  ULDC.64 UR4, c[0x0][0x628] ;  /* 0x00018a0000047ab9 */ /* 0x000fe20000000a00 */
[----:B------:R-:W0:Y:S01]  /*72e0*/  S2R R15, SR_CTAID.X ;  /* 0x00000000000f7919 */ /* 0x000e220000002500 */
[----:B------:R-:W-:Y:S01]  /*72f0*/  ISETP.NE.U32.AND P1, PT, RZ, UR4, PT ;  /* 0x00000004ff007c0c */ /* 0x000fe2000bf25070 */
[----:B------:R-:W-:Y:S01]  /*7300*/  ULDC UR7, c[0x0][0x630] ;  /* 0x00018c0000077ab9 */ /* 0x000fe20000000800 */
[----:B------:R-:W-:Y:S01]  /*7310*/  IMAD.MOV.U32 R4, RZ, RZ, R16 ;  /* 0x000000ffff047224 */ /* 0x000fe200078e0010 */
[----:B------:R-:W1:Y:S01]  /*7320*/  S2R R14, SR_CTAID.Y ;  /* 0x00000000000e7919 */ /* 0x000e620000002600 */
[----:B------:R-:W-:Y:S01]  /*7330*/  ISETP.NE.AND.EX P1, PT, RZ, UR5, PT, P1 ;  /* 0x00000005ff007c0c */ /* 0x000fe2000bf25310 */
[----:B------:R-:W-:-:S12]  /*7340*/  IMAD.MOV.U32 R5, RZ, RZ, R17 ;  /* 0x000000ffff057224 */ /* 0x000fd800078e0011 */
[----:B------:R-:W-:Y:S05]  /*7350*/  @!P1 BRA `(.L_x_172) ;  /* 0x0000000000289947 */ /* 0x000fea0003800000 */
[----:B------:R-:W-:Y:S02]  /*7360*/  ULDC UR6, c[0x0][0x634] ;  /* 0x00018d0000067ab9 */ /* 0x000fe40000000800 */
[----:B------:R-:W-:-:S05]  /*7370*/  IADD3 R9, P1, R16, UR6, RZ ;  /* 0x0000000610097c10 */ /* 0x000fca000ff3e0ff */
[----:B------:R-:W-:-:S04]  /*7380*/  IMAD.X R19, RZ, RZ, R17, P1 ;  /* 0x000000ffff137224 */ /* 0x000fc800008e0611 */
[----:B------:R-:W-:-:S04]  /*7390*/  IMAD.WIDE.U32 R6, R19, UR4, RZ ;  /* 0x0000000413067c25 */ /* 0x000fc8000f8e00ff */
[----:B------:R-:W-:-:S04]  /*73a0*/  IMAD.WIDE.U32 R6, P1, R9, UR5, R6 ;  /* 0x0000000509067c25 */ /* 0x000fc8000f820006 */
[----:B------:R-:W-:-:S04]  /*73b0*/  IMAD.WIDE.U32 R8, R9, UR4, RZ ;  /* 0x0000000409087c25 */ /* 0x000fc8000f8e00ff */
[----:B------:R-:W-:Y:S01]  /*73c0*/  IMAD.X R5, RZ, RZ, RZ, P1 ;  /* 0x000000ffff057224 */ /* 0x000fe200008e06ff */
[----:B------:R-:W-:Y:S01]  /*73d0*/  IADD3 RZ, P1, R9, R6, RZ ;  /* 0x0000000609ff7210 */ /* 0x000fe20007f3e0ff */
[----:B------:R-:W-:-:S04]  /*73e0*/  IMAD.MOV.U32 R4, RZ, RZ, R7 ;  /* 0x000000ffff047224 */ /* 0x000fc800078e0007 */
[----:B------:R-:W-:-:S08]  /*73f0*/  IMAD.WIDE.U32.X R4, R19, UR5, R4, P1 ;  /* 0x0000000513047c25 */ /* 0x000fd000088e0404 */
.L_x_172:
[--C-:B------:R-:W-:Y:S01]  /*7400*/  SHF.R.U64 R8, R4, UR7, R5.reuse ;  /* 0x0000000704087c19 */ /* 0x100fe20008001205 */
[----:B------:R-:W-:Y:S01]  /*7410*/  ULDC.64 UR4, c[0x0][0x620] ;  /* 0x0001880000047ab9 */ /* 0x000fe20000000a00 */
[----:B------:R-:W-:Y:S01]  /*7420*/  SHF.R.U32.HI R4, RZ, UR7, R5 ;  /* 0x00000007ff047c19 */ /* 0x000fe20008011605 */
[----:B------:R-:W2:Y:S01]  /*7430*/  LDC R24, c[0x0][0x144] ;  /* 0x00005100ff187b82 */ /* 0x000ea20000000800 */
[----:B------:R-:W-:Y:S01]  /*7440*/  IADD3 R7, P1, RZ, -R8, RZ ;  /* 0x80000008ff077210 */ /* 0x000fe20007f3e0ff */
[----:B------:R-:W-:Y:S01]  /*7450*/  ULDC.64 UR8, c[0x0][0x640] ;  /* 0x0001900000087ab9 */ /* 0x000fe20000000a00 */
[----:B0-----:R-:W-:Y:S01]  /*7460*/  I2FP.F32.U32 R9, R15 ;  /* 0x0000000f00097245 */ /* 0x001fe20000201000 */
[----:B------:R-:W-:Y:S02]  /*7470*/  ULDC UR6, c[0x0][0x608] ;  /* 0x0001820000067ab9 */ /* 0x000fe40000000800 */
[----:B------:R-:W-:Y:S01]  /*7480*/  IMAD.X R4, RZ, RZ, ~R4, P1 ;  /* 0x000000ffff047224 */ /* 0x000fe200008e0e04 */
[----:B------:R-:W-:Y:S01]  /*7490*/  ISETP.NE.U32.AND P1, PT, RZ, UR8, PT ;  /* 0x00000008ff007c0c */ /* 0x000fe2000bf25070 */
[----:B------:R-:W0:Y:S02]  /*74a0*/  LDC R21, c[0x0][0x148] ;  /* 0x00005200ff157b82 */ /* 0x000e240000000800 */
[----:B------:R-:W-:Y:S01]  /*74b0*/  IMAD R6, R4, UR4, RZ ;  /* 0x0000000404067c24 */ /* 0x000fe2000f8e02ff */
[----:B------:R-:W-:Y:S01]  /*74c0*/  ISETP.NE.AND.EX P1, PT, RZ, UR9, PT, P1 ;  /* 0x00000009ff007c0c */ /* 0x000fe2000bf25310 */
[----:B------:R-:W-:Y:S01]  /*74d0*/  IMAD.WIDE.U32 R4, R7, UR4, R16 ;  /* 0x0000000407047c25 */ /* 0x000fe2000f8e0010 */
[----:B------:R-:W-:-:S03]  /*74e0*/  ULDC UR4, c[0x0][0x150] ;  /* 0x0000540000047ab9 */ /* 0x000fc60000000800 */
[----:B------:R-:W-:Y:S02]  /*74f0*/  IMAD R7, R7, UR5, R6 ;  /* 0x0000000507077c24 */ /* 0x000fe4000f8e0206 */
[----:B------:R-:W-:Y:S01]  /*7500*/  FMUL R6, R9, UR4 ;  /* 0x0000000409067c20 */ /* 0x000fe20008400000 */
[----:B------:R-:W-:Y:S01]  /*7510*/  ULDC UR4, c[0x0][0x618] ;  /* 0x0001860000047ab9 */ /* 0x000fe20000000800 */
[----:B------:R-:W-:Y:S01]  /*7520*/  ULDC UR5, c[0x0][0x154] ;  /* 0x0000550000057ab9 */ /* 0x000fe20000000800 */
[----:B------:R-:W-:-:S03]  /*7530*/  IMAD.IADD R5, R5, 0x1, R7 ;  /* 0x0000000105057824 */ /* 0x000fc600078e0207 */
[----:B------:R-:W3:Y:S02]  /*7540*/  F2I.U32.TRUNC.NTZ R6, R6 ;  /* 0x0000000600067305 */ /* 0x000ee4000020f000 */
[----:B------:R-:W-:Y:S02]  /*7550*/  SHF.R.U64 R9, R4, UR4, R5 ;  /* 0x0000000404097c19 */ /* 0x000fe40008001205 */
[----:B-1----:R-:W-:-:S05]  /*7560*/  I2FP.F32.U32 R4, R14 ;  /* 0x0000000e00047245 */ /* 0x002fca0000201000 */
[----:B------:R-:W-:Y:S01]  /*7570*/  FMUL R22, R4, UR5 ;  /* 0x0000000504167c20 */ /* 0x000fe20008400000 */
[----:B------:R-:W-:Y:S01]  /*7580*/  SHF.R.U32.HI R4, RZ, UR4, R5 ;  /* 0x00000004ff047c19 */ /* 0x000fe20008011605 */
[----:B------:R-:W-:-:S03]  /*7590*/  ULDC UR4, c[0x0][0x658] ;  /* 0x0001960000047ab9 */ /* 0x000fc60000000800 */
[--C-:B------:R-:W-:Y:S01]  /*75a0*/  SHF.R.U64 R20, R9, UR6, R4.reuse ;  /* 0x0000000609147c19 */ /* 0x100fe20008001204 */
[----:B------:R-:W1:Y:S01]  /*75b0*/  F2I.U32.TRUNC.NTZ R22, R22 ;  /* 0x0000001600167305 */ /* 0x000e62000020f000 */
[----:B------:R-:W-:Y:S01]  /*75c0*/  SHF.R.U32.HI R5, RZ, UR6, R4 ;  /* 0x00000006ff057c19 */ /* 0x000fe20008011604 */
[----:B---3--:R-:W-:-:S03]  /*75d0*/  IMAD.MOV R6, RZ, RZ, -R6 ;  /* 0x000000ffff067224 */ /* 0x008fc600078e0a06 */
[----:B------:R-:W-:Y:S01]  /*75e0*/  SHF.R.U64 R19, R20, UR4, R5 ;  /* 0x0000000414137c19 */ /* 0x000fe20008001205 */
[----:B--2---:R-:W-:Y:S01]  /*75f0*/  IMAD R15, R24, R6, R15 ;  /* 0x00000006180f7224 */ /* 0x004fe200078e020f */
[----:B------:R-:W-:-:S03]  /*7600*/  SHF.R.U32.HI R23, RZ, UR4, R5 ;  /* 0x00000004ff177c19 */ /* 0x000fc60008011605 */
[----:B------:R-:W-:Y:S02]  /*7610*/  IMAD.MOV.U32 R4, RZ, RZ, R19 ;  /* 0x000000ffff047224 */ /* 0x000fe400078e0013 */
[----:B------:R-:W-:Y:S01]  /*7620*/  IMAD.MOV.U32 R5, RZ, RZ, R23 ;  /* 0x000000ffff057224 */ /* 0x000fe200078e0017 */
[----:B-1----:R-:W-:Y:S06]  /*7630*/  @!P1 BRA `(.L_x_173) ;  /* 0x0000000000289947 */ /* 0x002fec0003800000 */
[----:B------:R-:W-:Y:S02]  /*7640*/  ULDC UR4, c[0x0][0x64c] ;  /* 0x0001930000047ab9 */ /* 0x000fe40000000800 */
[----:B------:R-:W-:-:S05]  /*7650*/  IADD3 R5, P1, R19, UR4, RZ ;  /* 0x0000000413057c10 */ /* 0x000fca000ff3e0ff */
[----:B------:R-:W-:-:S04]  /*7660*/  IMAD.X R23, RZ, RZ, R23, P1 ;  /* 0x000000ffff177224 */ /* 0x000fc800008e0617 */
[----:B------:R-:W-:-:S04]  /*7670*/  IMAD.WIDE.U32 R6, R23, UR8, RZ ;  /* 0x0000000817067c25 */ /* 0x000fc8000f8e00ff */
[----:B------:R-:W-:-:S04]  /*7680*/  IMAD.WIDE.U32 R6, P1, R5, UR9, R6 ;  /* 0x0000000905067c25 */ /* 0x000fc8000f820006 */
[----:B------:R-:W-:-:S04]  /*7690*/  IMAD.WIDE.U32 R4, R5, UR8, RZ ;  /* 0x0000000805047c25 */ /* 0x000fc8000f8e00ff */
[----:B------:R-:W-:Y:S01]  /*76a0*/  IMAD.MOV.U32 R4, RZ, RZ, R7 ;  /* 0x000000ffff047224 */ /* 0x000fe200078e0007 */
[----:B------:R-:W-:Y:S01]  /*76b0*/  IADD3 RZ, P3, R5, R6, RZ ;  /* 0x0000000605ff7210 */ /* 0x000fe20007f7e0ff */
[----:B------:R-:W-:-:S04]  /*76c0*/  IMAD.X R5, RZ, RZ, RZ, P1 ;  /* 0x000000ffff057224 */ /* 0x000fc800008e06ff */
[----:B------:R-:W-:-:S08]  /*76d0*/  IMAD.WIDE.U32.X R4, R23, UR9, R4, P3 ;  /* 0x0000000917047c25 */ /* 0x000fd000098e0404 */
.L_x_173:
[----:B------:R-:W-:Y:S01]  /*76e0*/  ISETP.NE.AND P1, PT, R2, 0x1, PT ;  /* 0x000000010200780c */ /* 0x000fe20003f25270 */
[----:B------:R-:W-:Y:S01]  /*76f0*/  ULDC UR4, c[0x0][0x648] ;  /* 0x0001920000047ab9 */ /* 0x000fe20000000800 */
[----:B------:R-:W-:Y:S01]  /*7700*/  LOP3.LUT R20, R20, UR19, RZ, 0xc0, !PT ;  /* 0x0000001314147c12 */ /* 0x000fe2000f8ec0ff */
[----:B------:R-:W-:Y:S01]  /*7710*/  IMAD.MOV R22, RZ, RZ, -R22 ;  /* 0x000000ffff167224 */ /* 0x000fe200078e0a16 */
[----:B------:R-:W-:Y:S01]  /*7720*/  SHF.R.U64 R5, R4, UR4, R5 ;  /* 0x0000000404057c19 */ /* 0x000fe20008001205 */
[----:B------:R-:W-:Y:S01]  /*7730*/  ULDC UR4, c[0x0][0x638] ;  /* 0x00018e0000047ab9 */ /* 0x000fe20000000800 */
[----:B------:R-:W-:Y:S01]  /*7740*/  LOP3.LUT R6, R9, UR18, RZ, 0xc0, !PT ;  /* 0x0000001209067c12 */ /* 0x000fe2000f8ec0ff */
[----:B------:R-:W-:Y:S02]  /*7750*/  ULDC UR5, c[0x0][0x610] ;  /* 0x0001840000057ab9 */ /* 0x000fe40000000800 */
[----:B------:R-:W-:Y:S02]  /*7760*/  IMAD.MOV R4, RZ, RZ, -R5 ;  /* 0x000000ffff047224 */ /* 0x000fe400078e0a05 */
[----:B------:R-:W-:-:S02]  /*7770*/  IMAD R20, R5, UR20, R20 ;  /* 0x0000001405147c24 */ /* 0x000fc4000f8e0214 */
[----:B0-----:R-:W-:Y:S02]  /*7780*/  @P1 IMAD R15, R21, R22, R14 ;  /* 0x00000016150f1224 */ /* 0x001fe400078e020e */
[----:B------:R-:W-:Y:S01]  /*7790*/  IMAD R19, R4, UR4, R19 ;  /* 0x0000000404137c24 */ /* 0x000fe2000f8e0213 */
[----:B------:R-:W-:Y:S01]  /*77a0*/  ULDC UR4, c[0x0][0x600] ;  /* 0x0001800000047ab9 */ /* 0x000fe20000000800 */
[----:B------:R-:W-:Y:S02]  /*77b0*/  IMAD R15, R20, UR5, R15 ;  /* 0x00000005140f7c24 */ /* 0x000fe4000f8e020f */
[----:B------:R-:W-:Y:S02]  /*77c0*/  IMAD R6, R19, UR4, R6 ;  /* 0x0000000413067c24 */ /* 0x000fe4000f8e0206 */
[----:B------:R-:W-:-:S03]  /*77d0*/  IMAD.MOV.U32 R4, RZ, RZ, 0x1 ;  /* 0x00000001ff047424 */ /* 0x000fc600078e00ff */
[----:B------:R-:W-:Y:S02]  /*77e0*/  SEL R20, R6, R15, !P1 ;  /* 0x0000000f06147207 */ /* 0x000fe40004800000 */
[----:B------:R-:W-:-:S07]  /*77f0*/  SEL R19, R15, R6, !P1 ;  /* 0x000000060f137207 */ /* 0x000fce0004800000 */
.L_x_171:
[----:B------:R-:W-:Y:S05]  /*7800*/  BSYNC B1 ;  /* 0x0000000000017941 */ /* 0x000fea0003800000 */
.L_x_170:
[----:B------:R-:W-:-:S13]  /*7810*/  LOP3.LUT P1, RZ, R4, 0xff, RZ, 0xc0, !PT ;  /* 0x000000ff04ff7812 */ /* 0x000fda000782c0ff */
[----:B------:R-:W-:Y:S05]  /*7820*/  @P1 BRA `(.L_x_174) ;  /* 0xfffffff400241947 */ /* 0x000fea000383ffff */
[----:B------:R-:W-:Y:S05]  /*7830*/  BSYNC B0 ;  /* 0x0000000000007941 */ /* 0x000fea0003800000 */
.L_x_162:
[----:B------:R-:W-:-:S03]  /*7840*/  UMOV UR4, 0xffffffff ;  /* 0xffffffff00047882 */ /* 0x000fc60000000000 */
[----:B------:R-:W-:Y:S05]  /*7850*/  BRA.DIV UR4, `(.L_x_175) ;  /* 0x0000000204f47947 */ /* 0x000fea000b800000 */
[----:B------:R-:W-:-:S13]  /*7860*/  ELECT P6, URZ, PT ;  /* 0x00000000003f782f */ /* 0x000fda00038c0000 */
.L_x_188:
[----:B------:R-:W-:Y:S04]  /*7870*/  BSSY B0, `(.L_x_176) ;  /* 0x0000022000007945 */ /* 0x000fe80003800000 */
[----:B------:R-:W-:Y:S05]  /*7880*/  @!P6 BRA `(.L_x_177) ;  /* 0x000000000080e947 */ /* 0x000fea0003800000 */
[----:B------:R-:W-:-:S04]  /*7890*/  LOP3.LUT R18, R18, 0x2, RZ, 0xfc, !PT ;  /* 0x0000000212127812 */ /* 0x000fc800078efcff */
[----:B------:R-:W-:-:S13]  /*78a0*/  ISETP.NE.AND P0, PT, R18, 0x3, PT ;  /* 0x000000031200780c */ /* 0x000fda0003f05270 */
[----:B------:R-:W-:Y:S05]  /*78b0*/  @!P0 BRA `(.L_x_178) ;  /* 0x0000000000048947 */ /* 0x000fea0003800000 */
[----:B------:R-:W-:Y:S01]  /*78c0*/  BPT.TRAP 0x1 ;  /* 0x000000040000795c */ /* 0x000fe20000300000 */
.L_x_178:
[----:B------:R-:W0:Y:S01]  /*78d0*/  S2R R3, SR_CgaCtaId ;  /* 0x0000000000037919 */ /* 0x000e220000008800 */
[----:B------:R-:W-:-:S04]  /*78e0*/  MOV R2, 0x400 ;  /* 0x0000040000027802 */ /* 0x000fc80000000f00 */
[----:B0-----:R-:W-:Y:S02]  /*78f0*/  LEA R3, R3, R2, 0x18 ;  /* 0x0000000203037211 */ /* 0x001fe400078ec0ff */
[----:B------:R-:W-:-:S03]  /*7900*/  SHF.L.U32 R2, R0, 0x1f, RZ ;  /* 0x0000001f00027819 */ /* 0x000fc600000006ff */
[----:B------:R-:W-:-:S04]  /*7910*/  VIADD R3, R3, 0x18 ;  /* 0x0000001803037836 */ /* 0x000fc80000000000 */
[C---:B------:R-:W-:Y:S02]  /*7920*/  IMAD R7, R12.reuse, 0x8, R3 ;  /* 0x000000080c077824 */ /* 0x040fe400078e0203 */
[----:B------:R-:W-:Y:S02]  /*7930*/  VIADD R12, R12, 0x1 ;  /* 0x000000010c0c7836 */ /* 0x000fe40000000000 */
[----:B------:R-:W0:Y:S03]  /*7940*/  SYNCS.PHASECHK.TRANS64.TRYWAIT P0, [R7+URZ], R2 ;  /* 0x00000002070075a7 */ /* 0x000e26000800017f */
[----:B------:R-:W-:-:S04]  /*7950*/  ISETP.NE.AND P1, PT, R12, 0x3, PT ;  /* 0x000000030c00780c */ /* 0x000fc80003f25270 */
[----:B------:R-:W-:Y:S02]  /*7960*/  SEL R5, RZ, 0x1, P1 ;  /* 0x00000001ff057807 */ /* 0x000fe40000800000 */
[----:B------:R-:W-:Y:S02]  /*7970*/  SEL R12, R12, RZ, P1 ;  /* 0x000000ff0c0c7207 */ /* 0x000fe40000800000 */
[----:B------:R-:W-:-:S03]  /*7980*/  LOP3.LUT R5, R0, R5, RZ, 0x3c, !PT ;  /* 0x0000000500057212 */ /* 0x000fc600078e3cff */
[----:B------:R-:W-:Y:S01]  /*7990*/  IMAD R9, R12, 0x8, R3 ;  /* 0x000000080c097824 */ /* 0x000fe200078e0203 */
[----:B------:R-:W-:Y:S01]  /*79a0*/  SHF.L.U32 R4, R5, 0x1f, RZ ;  /* 0x0000001f05047819 */ /* 0x000fe200000006ff */
[----:B0-----:R-:W-:Y:S06]  /*79b0*/  @!P0 BRA `(.L_x_179) ;  /* 0x0000000000bc8947 */ /* 0x001fec0003800000 */
.L_x_189:
[----:B------:R-:W1:Y:S01]  /*79c0*/  SYNCS.PHASECHK.TRANS64.TRYWAIT P0, [R9+URZ], R4 ;  /* 0x00000004090075a7 */ /* 0x000e62000800017f */
[----:B------:R-:W-:-:S05]  /*79d0*/  VIADD R0, R12, 0x1 ;  /* 0x000000010c007836 */ /* 0x000fca0000000000 */
[----:B------:R-:W-:-:S04]  /*79e0*/  ISETP.NE.AND P1, PT, R0, 0x3, PT ;  /* 0x000000030000780c */ /* 0x000fc80003f25270 */
[----:B0-----:R-:W-:Y:S02]  /*79f0*/  SEL R2, RZ, 0x1, P1 ;  /* 0x00000001ff027807 */ /* 0x001fe40000800000 */
[----:B------:R-:W-:Y:S02]  /*7a00*/  SEL R0, R0, RZ, P1 ;  /* 0x000000ff00007207 */ /* 0x000fe40000800000 */
[----:B------:R-:W-:Y:S01]  /*7a10*/  LOP3.LUT R2, R5, R2, RZ, 0x3c, !PT ;  /* 0x0000000205027212 */ /* 0x000fe200078e3cff */
[----:B-1----:R-:W-:Y:S06]  /*7a20*/  @!P0 BRA `(.L_x_180) ;  /* 0x0000000000b48947 */ /* 0x002fec0003800000 */
.L_x_190:
[----:B------:R-:W-:Y:S01]  /*7a30*/  IMAD R3, R0, 0x8, R3 ;  /* 0x0000000800037824 */ /* 0x000fe200078e0203 */
[----:B------:R-:W-:-:S07]  /*7a40*/  SHF.L.U32 R0, R2, 0x1f, RZ ;  /* 0x0000001f02007819 */ /* 0x000fce00000006ff */
.L_x_181:
[----:B-1----:R1:W2:Y:S02]  /*7a50*/  SYNCS.PHASECHK.TRANS64.TRYWAIT P0, [R3+URZ], R0 ;  /* 0x00000000030075a7 */ /* 0x0022a4000800017f */
[----:B--2---:R-:W-:Y:S05]  /*7a60*/  @!P0 NANOSLEEP.SYNCS 0x989680 ;  /* 0x009896800000895d */ /* 0x004fea0003900000 */
[----:B------:R-:W2:Y:S02]  /*7a70*/  @!P0 SYNCS.PHASECHK.TRANS64 P0, [R3+URZ], R0 ;  /* 0x00000000030085a7 */ /* 0x000ea4000800007f */
[----:B--2---:R-:W-:Y:S05]  /*7a80*/  @!P0 BRA `(.L_x_181) ;  /* 0xfffffffc00f08947 */ /* 0x004fea000383ffff */
.L_x_177:
[----:B------:R-:W-:Y:S05]  /*7a90*/  BSYNC B0 ;  /* 0x0000000000007941 */ /* 0x000fea0003800000 */
.L_x_176:
[----:B------:R-:W-:Y:S05]  /*7aa0*/  EXIT ;  /* 0x000000000000794d */ /* 0x000fea0003800000 */
.L_x_17:
[----:B-1----:R1:W2:Y:S02]  /*7ab0*/  SYNCS.PHASECHK.TRANS64.TRYWAIT P1, [R3+URZ], R0 ;  /* 0x00000000030075a7 */ /* 0x0022a4000802017f */
[----:B--2---:R-:W-:Y:S05]  /*7ac0*/  @!P1 NANOSLEEP.SYNCS 0x989680 ;  /* 0x009896800000995d */ /* 0x004fea0003900000 */
[----:B------:R-:W2:Y:S02]  /*7ad0*/  @!P1 SYNCS.PHASECHK.TRANS64 P1, [R3+URZ], R0 ;  /* 0x00000000030095a7 */ /* 0x000ea4000802007f */
[----:B--2---:R-:W-:Y:S05]  /*7ae0*/  @!P1 BRA `(.L_x_17) ;  /* 0xfffffffc00f09947 */ /* 0x004fea000383ffff */
[----:B------:R-:W-:Y:S05]  /*7af0*/  BRA `(.L_x_16) ;  /* 0xffffff9800607947 */ /* 0x000fea000383ffff */
.L_x_22:
[----:B-1----:R-:W-:-:S04]  /*7b00*/  IMAD.U32 R4, RZ, RZ, UR7 ;  /* 0x00000007ff047e24 */ /* 0x002fc8000f8e00ff */
[----:B------:R1:W2:Y:S03]  /*7b10*/  SYNCS.PHASECHK.TRANS64.TRYWAIT P1, [R4+URZ], R3 ;  /* 0x00000003040075a7 */ /* 0x0002a6000802017f */
[----:B--2---:R-:W-:Y:S05]  /*7b20*/  @!P1 NANOSLEEP.SYNCS 0x989680 ;  /* 0x009896800000995d */ /* 0x004fea0003900000 */
[----:B------:R-:W2:Y:S02]  /*7b30*/  @!P1 SYNCS.PHASECHK.TRANS64 P1, [R4+URZ], R3 ;  /* 0x00000003040095a7 */ /* 0x000ea4000802007f */
[----:B--2---:R-:W-:Y:S05]  /*7b40*/  @!P1 BRA `(.L_x_22) ;  /* 0xfffffffc00ec9947 */ /* 0x004fea000383ffff */
[----:B------:R-:W-:Y:S05]  /*7b50*/  BRA `(.L_x_21) ;  /* 0xffffff9c002c7947 */ /* 0x000fea000383ffff */
.L_x_163:
[----:B------:R-:W-:Y:S01]  /*7b60*/  BSSY B1, `(.L_x_182) ;  /* 0x0000006000017945 */ /* 0x000fe20003800000 */
[----:B------:R-:W-:-:S07]  /*7b70*/  IMAD.MOV.U32 R15, RZ, RZ, -0x1 ;  /* 0xffffffffff0f7424 */ /* 0x000fce00078e00ff */
[----:B------:R-:W-:Y:S05]  /*7b80*/  WARPSYNC.COLLECTIVE R15, `(.L_x_183) ;  /* 0x000000000f0c7348 */ /* 0x000fea0003c00000 */
[----:B------:R-:W-:Y:S02]  /*7b90*/  ELECT P6, UR62, PT ;  /* 0x00000000003e782f */ /* 0x000fe400038c0000 */
[----:B------:R-:W-:Y:S01]  /*7ba0*/  MOV R14, UR62 ;  /* 0x0000003e000e7c02 */ /* 0x000fe20008000f00 */
[----:B------:R-:W-:Y:S10]  /*7bb0*/  ENDCOLLECTIVE ;  /* 0x000000000000791b */ /* 0x000ff40003800000 */
.L_x_183:
[----:B------:R-:W-:Y:S05]  /*7bc0*/  BSYNC B1 ;  /* 0x0000000000017941 */ /* 0x000fea0003800000 */
.L_x_182:
[----:B------:R-:W-:Y:S05]  /*7bd0*/  BRA `(.L_x_184) ;  /* 0xfffffff000447947 */ /* 0x000fea000383ffff */
.L_x_166:
[----:B0-----:R0:W1:Y:S02]  /*7be0*/  SYNCS.PHASECHK.TRANS64.TRYWAIT P1, [R14+URZ+0x18], R7 ;  /* 0x000018070e0075a7 */ /* 0x001064000802017f */
[----:B-1----:R-:W-:Y:S05]  /*7bf0*/  @!P1 NANOSLEEP.SYNCS 0x989680 ;  /* 0x009896800000995d */ /* 0x002fea0003900000 */
[----:B------:R-:W1:Y:S02]  /*7c00*/  @!P1 SYNCS.PHASECHK.TRANS64 P1, [R14+URZ+0x18], R7 ;  /* 0x000018070e0095a7 */ /* 0x000e64000802007f */
[----:B-1----:R-:W-:Y:S05]  /*7c10*/  @!P1 BRA `(.L_x_166) ;  /* 0xfffffffc00f09947 */ /* 0x002fea000383ffff */
[----:B------:R-:W-:Y:S05]  /*7c20*/  BRA `(.L_x_185) ;  /* 0xfffffff000847947 */ /* 0x000fea000383ffff */
.L_x_175:
[----:B------:R-:W-:Y:S01]  /*7c30*/  BSSY B0, `(.L_x_186) ;  /* 0x0000006000007945 */ /* 0x000fe20003800000 */
[----:B------:R-:W-:-:S07]  /*7c40*/  IMAD.MOV.U32 R15, RZ, RZ, -0x1 ;  /* 0xffffffffff0f7424 */ /* 0x000fce00078e00ff */
[----:B------:R-:W-:Y:S05]  /*7c50*/  WARPSYNC.COLLECTIVE R15, `(.L_x_187) ;  /* 0x000000000f0c7348 */ /* 0x000fea0003c00000 */
[----:B------:R-:W-:Y:S02]  /*7c60*/  ELECT P6, UR62, PT ;  /* 0x00000000003e782f */ /* 0x000fe400038c0000 */
[----:B------:R-:W-:Y:S01]  /*7c70*/  MOV R14, UR62 ;  /* 0x0000003e000e7c02 */ /* 0x000fe20008000f00 */
[----:B------:R-:W-:Y:S10]  /*7c80*/  ENDCOLLECTIVE ;  /* 0x000000000000791b */ /* 0x000ff40003800000 */
.L_x_187:
[----:B------:R-:W-:Y:S05]  /*7c90*/  BSYNC B0 ;  /* 0x0000000000007941 */ /* 0x000fea0003800000 */
.L_x_186:
[----:B------:R-:W-:Y:S05]  /*7ca0*/  BRA `(.L_x_188) ;  /* 0xfffffff800f07947 */ /* 0x000fea000383ffff */
.L_x_179:
[----:B0-----:R0:W1:Y:S02]  /*7cb0*/  SYNCS.PHASECHK.TRANS64.TRYWAIT P0, [R7+URZ], R2 ;  /* 0x00000002070075a7 */ /* 0x001064000800017f */
[----:B-1----:R-:W-:Y:S05]  /*7cc0*/  @!P0 NANOSLEEP.SYNCS 0x989680 ;  /* 0x009896800000895d */ /* 0x002fea0003900000 */
[----:B------:R-:W1:Y:S02]  /*7cd0*/  @!P0 SYNCS.PHASECHK.TRANS64 P0, [R7+URZ], R2 ;  /* 0x00000002070085a7 */ /* 0x000e64000800007f */
[----:B-1----:R-:W-:Y:S05]  /*7ce0*/  @!P0 BRA `(.L_x_179) ;  /* 0xfffffffc00f08947 */ /* 0x002fea000383ffff */
[----:B------:R-:W-:Y:S05]  /*7cf0*/  BRA `(.L_x_189) ;  /* 0xfffffffc00307947 */ /* 0x000fea000383ffff */
.L_x_180:
[----:B0-----:R0:W1:Y:S02]  /*7d00*/  SYNCS.PHASECHK.TRANS64.TRYWAIT P0, [R9+URZ], R4 ;  /* 0x00000004090075a7 */ /* 0x001064000800017f */
[----:B-1----:R-:W-:Y:S05]  /*7d10*/  @!P0 NANOSLEEP.SYNCS 0x989680 ;  /* 0x009896800000895d */ /* 0x002fea0003900000 */
[----:B------:R-:W1:Y:S02]  /*7d20*/  @!P0 SYNCS.PHASECHK.TRANS64 P0, [R9+URZ], R4 ;  /* 0x00000004090085a7 */ /* 0x000e64000800007f */
[----:B-1----:R-:W-:Y:S05]  /*7d30*/  @!P0 BRA `(.L_x_180) ;  /* 0xfffffffc00f08947 */ /* 0x002fea000383ffff */
[----:B------:R-:W-:Y:S05]  /*7d40*/  BRA `(.L_x_190) ;  /* 0xfffffffc00387947 */ /* 0x000fea000383ffff */
.L_x_191:
[----:B------:R-:W-:-:S00]  /*7d50*/  BRA `(.L_x_191) ;  /* 0xfffffffc00fc7947 */ /* 0x000fc0000383ffff */
[----:B------:R-:W-:-:S00]  /*7d60*/  NOP ;  /* 0x0000000000007918 */ /* 0x000fc00000000000 */
        /* <DEDUP_REMOVED lines=9> */
.L_x_192:


//--------------------- .nv.global.init           --------------------------
	.section	.nv.global.init,"aw",@progbits
.nv.global.init:
	.type		$str$22,@object
	.size		$str$22,($str$23 - $str$22)
$str$22:
        /*0000*/ 	.byte	0x6b, 0x5f, 0x74, 0x69, 0x6c, 0x65, 0x5f, 0x63, 0x6f, 0x75, 0x6e, 0x74, 0x20, 0x3e, 0x3d, 0x20
        /*0010*/ 	.byte	0x31, 0x00
	.type		$str$23,@object
	.size		$str$23,(__unnamed_1 - $str$23)
$str$23:
        /*0012*/ 	.byte	0x2f, 0x74, 0x6d, 0x70, 0x2f, 0x63, 0x75, 0x74, 0x6c, 0x61, 0x73, 0x73, 0x5f, 0x73, 0x77, 0x65
        /*0022*/ 	.byte	0x65, 0x70, 0x5f, 0x73, 0x72, 0x63, 0x2f, 0x69, 0x6e, 0x63, 0x6c, 0x75, 0x64, 0x65, 0x2f, 0x63
        /*0032*/ 	.byte	0x75, 0x74, 0x6c, 0x61, 0x73, 0x73, 0x2f, 0x67, 0x65, 0x6d, 0x6d, 0x2f, 0x63, 0x6f, 0x6c, 0x6c
        /*0042*/ 	.byte	0x65, 0x63, 0x74, 0x69, 0x76, 0x65, 0x2f, 0x73, 0x6d, 0x39, 0x30, 0x5f, 0x6d, 0x6d, 0x61, 0x5f
        /*0052*/ 	.byte	0x74, 0x6d, 0x61, 0x5f, 0x67, 0x6d, 0x6d, 0x61, 0x5f, 0x73, 0x73, 0x5f, 0x77, 0x61, 0x72, 0x70
        /*0062*/ 	.byte	0x73, 0x70, 0x65, 0x63, 0x69, 0x61, 0x6c, 0x69, 0x7a, 0x65, 0x64, 0x2e, 0x68, 0x70, 0x70, 0x00
	.type		__unnamed_1,@object
	.size		__unnamed_1,(.L_0 - __unnamed_1)
__unnamed_1:
        /*0072*/ 	.byte	0x76, 0x6f, 0x69, 0x64, 0x20, 0x63, 0x75, 0x74, 0x6c, 0x61, 0x73, 0x73, 0x3a, 0x3a, 0x67, 0x65
        /* <DEDUP_REMOVED lines=179> */
        /*0bb2*/ 	.byte	0x65, 0x3a, 0x3a, 0x69, 0x64, 0x65, 0x6e, 0x74, 0x69, 0x74, 0x79, 0x5d, 0x00
.L_0:


//--------------------- .nv.shared._ZN7cutlass13device_kernelINS_4gemm6kernel13GemmUniversalIN4cute5tupleIJiiiiEEENS1_10collective13CollectiveMmaINS1_34MainloopSm90TmaGmmaWarpSpecializedILi3ENS5_IJNS4_1CILi1EEESB_SB_EEENS1_35KernelTmaWarpSpecializedCooperativeEEENS5_IJNSA_ILi128EEESF_NSA_ILi64EEEEEENS_6half_tENS5_IJSB_llEEESI_SJ_NS4_8TiledMMAINS4_8MMA_AtomIJNS4_4SM904GMMA26MMA_64x128x16_F32F16F16_SSILNSN_5MajorE1ELSP_1ELNSN_7ScaleInE1ELSQ_1EEEEEENS4_6LayoutINS5_IJNSA_ILi2EEESB_SB_EEENS5_IJSB_NSA_ILi0EEESW_EEEEENS5_IJNS4_10UnderscoreESZ_SZ_EEEEENS4_13SM90_TMA_LOADENS4_14ComposedLayoutINS4_7SwizzleILi3ELi4ELi3EEENS4_18smem_ptr_flag_bitsILi16EEENST_INS5_IJSG_NSA_ILi8EEEEEENS5_IJSB_SG_EEEEEEEvNS4_8identityES12_S1C_vS1D_EENS_8epilogue10collective6detail29Sm90TmaWarpSpecializedAdapterINS1G_15DefaultEpilogueISI_NS5_IJlSB_lEEES1K_NS1F_6thread17LinearCombinationISI_Li1EffLNS1L_9ScaleType4KindE0ELNS_15FloatRoundStyleE2ESI_EENS1_15EpilogueDefaultEEEEEvvEEEEvNT_6ParamsE --------------------------
	.section	.nv.shared._ZN7cutlass13device_kernelINS_4gemm6kernel13GemmUniversalIN4cute5tupleIJiiiiEEENS1_10collective13CollectiveMmaINS1_34MainloopSm90TmaGmmaWarpSpecializedILi3ENS5_IJNS4_1CILi1EEESB_SB_EEENS1_35KernelTmaWarpSpecializedCooperativeEEENS5_IJNSA_ILi128EEESF_NSA_ILi64EEEEEENS_6half_tENS5_IJSB_llEEESI_SJ_NS4_8TiledMMAINS4_8MMA_AtomIJNS4_4SM904GMMA26MMA_64x128x16_F32F16F16_SSILNSN_5MajorE1ELSP_1ELNSN_7ScaleInE1ELSQ_1EEEEEENS4_6LayoutINS5_IJNSA_ILi2EEESB_SB_EEENS5_IJSB_NSA_ILi0EEESW_EEEEENS5_IJNS4_10UnderscoreESZ_SZ_EEEEENS4_13SM90_TMA_LOADENS4_14ComposedLayoutINS4_7SwizzleILi3ELi4ELi3EEENS4_18smem_ptr_flag_bitsILi16EEENST_INS5_IJSG_NSA_ILi8EEEEEENS5_IJSB_SG_EEEEEEEvNS4_8identityES12_S1C_vS1D_EENS_8epilogue10collective6detail29Sm90TmaWarpSpecializedAdapterINS1G_15DefaultEpilogueISI_NS5_IJlSB_lEEES1K_NS1F_6thread17LinearCombinationISI_Li1EffLNS1L_9ScaleType4KindE0ELNS_15FloatRoundStyleE2ESI_EENS1_15EpilogueDefaultEEEEEvvEEEEvNT_6ParamsE,"aw",@nobits
	.sectionflags	@""
	.align	16
	.zero		1024


//--------------------- .nv.shared.reserved.0     --------------------------
	.section	.nv.shared.reserved.0,"aw",@nobits
	.weak		__nv_reservedSMEM_offset_0_alias
	.size		__nv_reservedSMEM_offset_0_alias, 0, 0
	.other		__nv_reservedSMEM_offset_0_alias,@"STO_CUDA_RESERVED_SHARED STV_DEFAULT"
__nv_reservedSMEM_offset_0_alias:
	.zero		0


//--------------------- .nv.global                --------------------------
	.section	.nv.global,"aw",@nobits
.nv.global:
	.type		_ZN40_INTERNAL_e9b00b1e_4_k_cu_38c6020a_290204cute1_E,@object
	.size		_ZN40_INTERNAL_e9b00b1e_4_k_cu_38c6020a_290204cute1_E,(_ZN40_INTERNAL_e9b00b1e_4_k_cu_38c6020a_290204cuda3std3__45__cpo6cbeginE - _ZN40_INTERNAL_e9b00b1e_4_k_cu_38c6020a_290204cute1_E)
_ZN40_INTERNAL_e9b00b1e_4_k_cu_38c6020a_290204cute1_E:
	.zero		1
	.type		_ZN40_INTERNAL_e9b00b1e_4_k_cu_38c6020a_290204cuda3std3__45__cpo6cbeginE,@object
	.size		_ZN40_INTERNAL_e9b00b1e_4_k_cu_38c6020a_290204cuda3std3__45__cpo6cbeginE,(_ZN40_INTERNAL_e9b00b1e_4_k_cu_38c6020a_290204cuda3std3__48in_placeE - _ZN40_INTERNAL_e9b00b1e_4_k_cu_38c6020a_290204cuda3std3__45__cpo6cbeginE)
_ZN40_INTERNAL_e9b00b1e_4_k_cu_38c6020a_290204cuda3std3__45__cpo6cbeginE:
	.zero		1
	.type		_ZN40_INTERNAL_e9b00b1e_4_k_cu_38c6020a_290204cuda3std3__48in_placeE,@object
	.size		_ZN40_INTERNAL_e9b00b1e_4_k_cu_38c6020a_290204cuda3std3__48in_placeE,(_ZN40_INTERNAL_e9b00b1e_4_k_cu_38c6020a_290204cuda3std6ranges3__45__cpo9iter_moveE - _ZN40_INTERNAL_e9b00b1e_4_k_cu_38c6020a_290204cuda3std3__48in_placeE)
_ZN40_INTERNAL_e9b00b1e_4_k_cu_38c6020a_290204cuda3std3__48in_placeE:
	.zero		1
	.type		_ZN40_INTERNAL_e9b00b1e_4_k_cu_38c6020a_290204cuda3std6ranges3__45__cpo9iter_moveE,@object
	.size		_ZN40_INTERNAL_e9b00b1e_4_k_cu_38c6020a_290204cuda3std6ranges3__45__cpo9iter_moveE,(_ZN40_INTERNAL_e9b00b1e_4_k_cu_38c6020a_290204cuda3std3__45__cpo5beginE - _ZN40_INTERNAL_e9b00b1e_4_k_cu_38c6020a_290204cuda3std6ranges3__45__cpo9iter_moveE)
_ZN40_INTERNAL_e9b00b1e_4_k_cu_38c6020a_290204cuda3std6ranges3__45__cpo9iter_moveE:
	.zero		1
	.type		_ZN40_INTERNAL_e9b00b1e_4_k_cu_38c6020a_290204cuda3std3__45__cpo5beginE,@object
	.size		_ZN40_INTERNAL_e9b00b1e_4_k_cu_38c6020a_290204cuda3std3__45__cpo5beginE,(_ZN40_INTERNAL_e9b00b1e_4_k_cu_38c6020a_290204cuda3std3__442_GLOBAL__N__e9b00b1e_4_k_cu_38c6020a_290206ignoreE - _ZN40_INTERNAL_e9b00b1e_4_k_cu_38c6020a_290204cuda3std3__45__cpo5beginE)
_ZN40_INTERNAL_e9b00b1e_4_k_cu_38c6020a_290204cuda3std3__45__cpo5beginE:
	.zero		1
	.type		_ZN40_INTERNAL_e9b00b1e_4_k_cu_38c6020a_290204cuda3std3__442_GLOBAL__N__e9b00b1e_4_k_cu_38c6020a_290206ignoreE,@object
	.size		_ZN40_INTERNAL_e9b00b1e_4_k_cu_38c6020a_290204cuda3std3__442_GLOBAL__N__e9b00b1e_4_k_cu_38c6020a_290206ignoreE,(_ZN40_INTERNAL_e9b00b1e_4_k_cu_38c6020a_290204cute7productE - _ZN40_INTERNAL_e9b00b1e_4_k_cu_38c6020a_290204cuda3std3__442_GLOBAL__N__e9b00b1e_4_k_cu_38c6020a_290206ignoreE)
_ZN40_INTERNAL_e9b00b1e_4_k_cu_38c6020a_290204cuda3std3__442_GLOBAL__N__e9b00b1e_4_k_cu_38c6020a_290206ignoreE:
	.zero		1
	.type		_ZN40_INTERNAL_e9b00b1e_4_k_cu_38c6020a_290204cute7productE,@object
	.size		_ZN40_INTERNAL_e9b00b1e_4_k_cu_38c6020a_290204cute7productE,(_ZN40_INTERNAL_e9b00b1e_4_k_cu_38c6020a_290204cuda3std3__45__cpo3endE - _ZN40_INTERNAL_e9b00b1e_4_k_cu_38c6020a_290204cute7productE)
_ZN40_INTERNAL_e9b00b1e_4_k_cu_38c6020a_290204cute7productE:
	.zero		1
	.type		_ZN40_INTERNAL_e9b00b1e_4_k_cu_38c6020a_290204cuda3std3__45__cpo3endE,@object
	.size		_ZN40_INTERNAL_e9b00b1e_4_k_cu_38c6020a_290204cuda3std3__45__cpo3endE,(_ZN40_INTERNAL_e9b00b1e_4_k_cu_38c6020a_290204cuda3std3__419piecewise_constructE - _ZN40_INTERNAL_e9b00b1e_4_k_cu_38c6020a_290204cuda3std3__45__cpo3endE)
_ZN40_INTERNAL_e9b00b1e_4_k_cu_38c6020a_290204cuda3std3__45__cpo3endE:
	.zero		1
	.type		_ZN40_INTERNAL_e9b00b1e_4_k_cu_38c6020a_290204cuda3std3__419piecewise_constructE,@object
	.size		_ZN40_INTERNAL_e9b00b1e_4_k_cu_38c6020a_290204cuda3std3__419piecewise_constructE,(_ZN40_INTERNAL_e9b00b1e_4_k_cu_38c6020a_290204cuda3std3__45__cpo4cendE - _ZN40_INTERNAL_e9b00b1e_4_k_cu_38c6020a_290204cuda3std3__419piecewise_constructE)
_ZN40_INTERNAL_e9b00b1e_4_k_cu_38c6020a_290204cuda3std3__419piecewise_constructE:
	.zero		1
	.type		_ZN40_INTERNAL_e9b00b1e_4_k_cu_38c6020a_290204cuda3std3__45__cpo4cendE,@object
	.size		_ZN40_INTERNAL_e9b00b1e_4_k_cu_38c6020a_290204cuda3std3__45__cpo4cendE,(_ZN40_INTERNAL_e9b00b1e_4_k_cu_38c6020a_290204cuda3std6ranges3__45__cpo4swapE - _ZN40_INTERNAL_e9b00b1e_4_k_cu_38c6020a_290204cuda3std3__45__cpo4cendE)
_ZN40_INTERNAL_e9b00b1e_4_k_cu_38c6020a_290204cuda3std3__45__cpo4cendE:
	.zero		1
	.type		_ZN40_INTERNAL_e9b00b1e_4_k_cu_38c6020a_290204cuda3std6ranges3__45__cpo4swapE,@object
	.size		_ZN40_INTERNAL_e9b00b1e_4_k_cu_38c6020a_290204cuda3std6ranges3__45__cpo4swapE,(.L_8 - _ZN40_INTERNAL_e9b00b1e_4_k_cu_38c6020a_290204cuda3std6ranges3__45__cpo4swapE)
_ZN40_INTERNAL_e9b00b1e_4_k_cu_38c6020a_290204cuda3std6ranges3__45__cpo4swapE:
	.zero		1
.L_8:


//--------------------- .nv.constant0._ZN7cutlass13device_kernelINS_4gemm6kernel13GemmUniversalIN4cute5tupleIJiiiiEEENS1_10collective13CollectiveMmaINS1_34MainloopSm90TmaGmmaWarpSpecializedILi3ENS5_IJNS4_1CILi1EEESB_SB_EEENS1_35KernelTmaWarpSpecializedCooperativeEEENS5_IJNSA_ILi128EEESF_NSA_ILi64EEEEEENS_6half_tENS5_IJSB_llEEESI_SJ_NS4_8TiledMMAINS4_8MMA_AtomIJNS4_4SM904GMMA26MMA_64x128x16_F32F16F16_SSILNSN_5MajorE1ELSP_1ELNSN_7ScaleInE1ELSQ_1EEEEEENS4_6LayoutINS5_IJNSA_ILi2EEESB_SB_EEENS5_IJSB_NSA_ILi0EEESW_EEEEENS5_IJNS4_10UnderscoreESZ_SZ_EEEEENS4_13SM90_TMA_LOADENS4_14ComposedLayoutINS4_7SwizzleILi3ELi4ELi3EEENS4_18smem_ptr_flag_bitsILi16EEENST_INS5_IJSG_NSA_ILi8EEEEEENS5_IJSB_SG_EEEEEEEvNS4_8identityES12_S1C_vS1D_EENS_8epilogue10collective6detail29Sm90TmaWarpSpecializedAdapterINS1G_15DefaultEpilogueISI_NS5_IJlSB_lEEES1K_NS1F_6thread17LinearCombinationISI_Li1EffLNS1L_9ScaleType4KindE0ELNS_15FloatRoundStyleE2ESI_EENS1_15EpilogueDefaultEEEEEvvEEEEvNT_6ParamsE --------------------------
	.section	.nv.constant0._ZN7cutlass13device_kernelINS_4gemm6kernel13GemmUniversalIN4cute5tupleIJiiiiEEENS1_10collective13CollectiveMmaINS1_34MainloopSm90TmaGmmaWarpSpecializedILi3ENS5_IJNS4_1CILi1EEESB_SB_EEENS1_35KernelTmaWarpSpecializedCooperativeEEENS5_IJNSA_ILi128EEESF_NSA_ILi64EEEEEENS_6half_tENS5_IJSB_llEEESI_SJ_NS4_8TiledMMAINS4_8MMA_AtomIJNS4_4SM904GMMA26MMA_64x128x16_F32F16F16_SSILNSN_5MajorE1ELSP_1ELNSN_7ScaleInE1ELSQ_1EEEEEENS4_6LayoutINS5_IJNSA_ILi2EEESB_SB_EEENS5_IJSB_NSA_ILi0EEESW_EEEEENS5_IJNS4_10UnderscoreESZ_SZ_EEEEENS4_13SM90_TMA_LOADENS4_14ComposedLayoutINS4_7SwizzleILi3ELi4ELi3EEENS4_18smem_ptr_flag_bitsILi16EEENST_INS5_IJSG_NSA_ILi8EEEEEENS5_IJSB_SG_EEEEEEEvNS4_8identityES12_S1C_vS1D_EENS_8epilogue10collective6detail29Sm90TmaWarpSpecializedAdapterINS1G_15DefaultEpilogueISI_NS5_IJlSB_lEEES1K_NS1F_6thread17LinearCombinationISI_Li1EffLNS1L_9ScaleType4KindE0ELNS_15FloatRoundStyleE2ESI_EENS1_15EpilogueDefaultEEEEEvvEEEEvNT_6ParamsE,"a",@progbits
	.sectionflags	@""
	.align	4
.nv.constant0._ZN7cutlass13device_kernelINS_4gemm6kernel13GemmUniversalIN4cute5tupleIJiiiiEEENS1_10collective13CollectiveMmaINS1_34MainloopSm90TmaGmmaWarpSpecializedILi3ENS5_IJNS4_1CILi1EEESB_SB_EEENS1_35KernelTmaWarpSpecializedCooperativeEEENS5_IJNSA_ILi128EEESF_NSA_ILi64EEEEEENS_6half_tENS5_IJSB_llEEESI_SJ_NS4_8TiledMMAINS4_8MMA_AtomIJNS4_4SM904GMMA26MMA_64x128x16_F32F16F16_SSILNSN_5MajorE1ELSP_1ELNSN_7ScaleInE1ELSQ_1EEEEEENS4_6LayoutINS5_IJNSA_ILi2EEESB_SB_EEENS5_IJSB_NSA_ILi0EEESW_EEEEENS5_IJNS4_10UnderscoreESZ_SZ_EEEEENS4_13SM90_TMA_LOADENS4_14ComposedLayoutINS4_7SwizzleILi3ELi4ELi3EEENS4_18smem_ptr_flag_bitsILi16EEENST_INS5_IJSG_NSA_ILi8EEEEEENS5_IJSB_SG_EEEEEEEvNS4_8identityES12_S1C_vS1D_EENS_8epilogue10collective6detail29Sm90TmaWarpSpecializedAdapterINS1G_15DefaultEpilogueISI_NS5_IJlSB_lEEES1K_NS1F_6thread17LinearCombinationISI_Li1EffLNS1L_9ScaleType4KindE0ELNS_15FloatRoundStyleE2ESI_EENS1_15EpilogueDefaultEEEEEvvEEEEvNT_6ParamsE:
	.zero		1664


//--------------------- SYMBOLS --------------------------

	.type		.nv.reservedSmem.offset0,@object
	.size		.nv.reservedSmem.offset0,0x4
	.type		__assertfail,@function
